







.version 5.0
.target sm_61
.address_size 64


.global .align 1 .b8 __T20[38] = {84, 32, 112, 111, 119, 105, 40, 84, 44, 32, 84, 41, 32, 91, 119, 105, 116, 104, 32, 84, 32, 61, 32, 117, 110, 115, 105, 103, 110, 101, 100, 32, 99, 104, 97, 114, 93, 0};
.global .align 1 .b8 __T21[36] = {84, 32, 112, 111, 119, 105, 40, 84, 44, 32, 84, 41, 32, 91, 119, 105, 116, 104, 32, 84, 32, 61, 32, 115, 105, 103, 110, 101, 100, 32, 99, 104, 97, 114, 93, 0};
.global .align 1 .b8 __T22[30] = {84, 32, 112, 111, 119, 105, 40, 84, 44, 32, 84, 41, 32, 91, 119, 105, 116, 104, 32, 84, 32, 61, 32, 115, 104, 111, 114, 116, 93, 0};
.global .align 1 .b8 __T23[28] = {84, 32, 112, 111, 119, 105, 40, 84, 44, 32, 84, 41, 32, 91, 119, 105, 116, 104, 32, 84, 32, 61, 32, 105, 110, 116, 93, 0};
.global .align 1 .b8 __T24[29] = {84, 32, 112, 111, 119, 105, 40, 84, 44, 32, 84, 41, 32, 91, 119, 105, 116, 104, 32, 84, 32, 61, 32, 108, 111, 110, 103, 93, 0};

.visible .entry _Z15adaptivemaxpoolIN3c104HalfEEvPT_S3_Pliiiilll(
.param .u64 _Z15adaptivemaxpoolIN3c104HalfEEvPT_S3_Pliiiilll_param_0,
.param .u64 _Z15adaptivemaxpoolIN3c104HalfEEvPT_S3_Pliiiilll_param_1,
.param .u64 _Z15adaptivemaxpoolIN3c104HalfEEvPT_S3_Pliiiilll_param_2,
.param .u32 _Z15adaptivemaxpoolIN3c104HalfEEvPT_S3_Pliiiilll_param_3,
.param .u32 _Z15adaptivemaxpoolIN3c104HalfEEvPT_S3_Pliiiilll_param_4,
.param .u32 _Z15adaptivemaxpoolIN3c104HalfEEvPT_S3_Pliiiilll_param_5,
.param .u32 _Z15adaptivemaxpoolIN3c104HalfEEvPT_S3_Pliiiilll_param_6,
.param .u64 _Z15adaptivemaxpoolIN3c104HalfEEvPT_S3_Pliiiilll_param_7,
.param .u64 _Z15adaptivemaxpoolIN3c104HalfEEvPT_S3_Pliiiilll_param_8,
.param .u64 _Z15adaptivemaxpoolIN3c104HalfEEvPT_S3_Pliiiilll_param_9
)
{
.reg .pred %p<11>;
.reg .b16 %rs<24>;
.reg .f32 %f<19>;
.reg .b32 %r<72>;
.reg .b64 %rd<37>;


ld.param.u64 %rd8, [_Z15adaptivemaxpoolIN3c104HalfEEvPT_S3_Pliiiilll_param_0];
ld.param.u64 %rd9, [_Z15adaptivemaxpoolIN3c104HalfEEvPT_S3_Pliiiilll_param_1];
ld.param.u64 %rd10, [_Z15adaptivemaxpoolIN3c104HalfEEvPT_S3_Pliiiilll_param_2];
ld.param.u32 %r25, [_Z15adaptivemaxpoolIN3c104HalfEEvPT_S3_Pliiiilll_param_3];
ld.param.u32 %r26, [_Z15adaptivemaxpoolIN3c104HalfEEvPT_S3_Pliiiilll_param_4];
ld.param.u32 %r27, [_Z15adaptivemaxpoolIN3c104HalfEEvPT_S3_Pliiiilll_param_5];
ld.param.u32 %r28, [_Z15adaptivemaxpoolIN3c104HalfEEvPT_S3_Pliiiilll_param_6];
ld.param.u64 %rd11, [_Z15adaptivemaxpoolIN3c104HalfEEvPT_S3_Pliiiilll_param_7];
ld.param.u64 %rd12, [_Z15adaptivemaxpoolIN3c104HalfEEvPT_S3_Pliiiilll_param_8];
ld.param.u64 %rd13, [_Z15adaptivemaxpoolIN3c104HalfEEvPT_S3_Pliiiilll_param_9];
mov.u32 %r29, %ctaid.y;
mov.u32 %r30, %ntid.y;
mov.u32 %r31, %tid.y;
mad.lo.s32 %r53, %r29, %r30, %r31;
setp.ge.s32	%p1, %r53, %r27;
@%p1 bra BB0_14;

cvt.rn.f32.s32	%f1, %r27;
cvt.rn.f32.s32	%f2, %r28;
shl.b64 %rd1, %rd13, 1;
cvta.to.global.u64 %rd22, %rd8;
cvta.to.global.u64 %rd29, %rd9;
cvta.to.global.u64 %rd32, %rd10;

BB0_2:
mov.u32 %r54, %tid.x;
mul.lo.s32 %r33, %r53, %r25;
cvt.rn.f32.s32	%f3, %r33;
div.rn.f32 %f4, %f3, %f1;
cvt.rmi.f32.f32	%f5, %f4;
cvt.rzi.s32.f32	%r3, %f5;
add.s32 %r34, %r53, 1;
mul.lo.s32 %r35, %r34, %r25;
cvt.rn.f32.s32	%f6, %r35;
div.rn.f32 %f7, %f6, %f1;
cvt.rpi.f32.f32	%f8, %f7;
cvt.rzi.s32.f32	%r36, %f8;
sub.s32 %r4, %r36, %r3;
setp.ge.s32	%p2, %r54, %r28;
@%p2 bra BB0_13;

mul.wide.s32 %rd2, %r3, 2;
mul.lo.s32 %r5, %r26, %r3;

BB0_4:
mul.lo.s32 %r38, %r54, %r26;
cvt.rn.f32.s32	%f9, %r38;
div.rn.f32 %f10, %f9, %f2;
cvt.rmi.f32.f32	%f11, %f10;
cvt.rzi.s32.f32	%r8, %f11;
add.s32 %r39, %r54, 1;
mul.lo.s32 %r40, %r39, %r26;
cvt.rn.f32.s32	%f12, %r40;
div.rn.f32 %f13, %f12, %f2;
cvt.rpi.f32.f32	%f14, %f13;
cvt.rzi.s32.f32	%r41, %f14;
sub.s32 %r9, %r41, %r8;
mul.lo.s32 %r42, %r53, %r28;
cvt.s64.s32	%rd14, %r42;
mov.u32 %r43, %ctaid.x;
mul.lo.s32 %r44, %r28, %r27;
mul.lo.s32 %r45, %r44, %r43;
cvt.s64.s32	%rd15, %r45;
add.s64 %rd16, %rd14, %rd15;
cvt.s64.s32	%rd17, %r54;
add.s64 %rd3, %rd16, %rd17;
mov.u16 %rs19, -1025;
mov.u32 %r66, -1;
setp.lt.s32	%p3, %r4, 1;
@%p3 bra BB0_12;

cvt.s64.s32	%rd18, %r8;
mul.lo.s64 %rd19, %rd13, %rd18;
cvt.s64.s32	%rd20, %r43;
mul.lo.s64 %rd21, %rd11, %rd20;
shl.b64 %rd23, %rd21, 1;
add.s64 %rd24, %rd22, %rd23;
shl.b64 %rd25, %rd19, 1;
add.s64 %rd4, %rd24, %rd25;
add.s32 %r10, %r5, %r8;
mov.u16 %rs23, -1025;
mov.u32 %r70, -1;
mov.u32 %r46, 0;
mov.u32 %r57, %r46;

BB0_6:
mov.u16 %rs15, %rs23;
mov.u16 %rs20, %rs15;
mov.u32 %r62, %r70;
mov.u32 %r67, %r62;
mad.lo.s32 %r71, %r26, %r57, %r10;
mul.wide.s32 %rd26, %r57, 2;
add.s64 %rd27, %rd2, %rd26;
mul.lo.s64 %rd28, %rd12, %rd27;
add.s64 %rd36, %rd4, %rd28;
setp.lt.s32	%p4, %r9, 1;
mov.u32 %r56, %r46;
mov.u32 %r69, %r67;
mov.u16 %rs22, %rs20;
@%p4 bra BB0_11;

BB0_7:
mov.u16 %rs12, %rs20;
mov.u16 %rs2, %rs12;
mov.u32 %r58, %r71;
mov.u32 %r59, %r67;
mov.u32 %r16, %r59;
mov.u32 %r14, %r58;
mov.u32 %r15, %r56;
ld.global.u16 %rs3, [%rd36];

	{ cvt.f32.f16 %f15, %rs3;}


	
	{ cvt.f32.f16 %f16, %rs2;}


	setp.gt.f32	%p5, %f15, %f16;
@%p5 bra BB0_9;


	{ cvt.f32.f16 %f17, %rs3;}


	abs.f32 %f18, %f17;
setp.le.f32	%p6, %f18, 0f7F800000;
mov.u32 %r68, %r16;
mov.u16 %rs21, %rs2;
@%p6 bra BB0_10;

BB0_9:
mov.u32 %r68, %r14;
mov.u16 %rs21, %rs3;

BB0_10:
mov.u16 %rs20, %rs21;
mov.u32 %r60, %r68;
mov.u32 %r67, %r60;
add.s64 %rd36, %rd36, %rd1;
add.s32 %r71, %r14, 1;
add.s32 %r19, %r15, 1;
setp.lt.s32	%p7, %r19, %r9;
mov.u32 %r56, %r19;
mov.u32 %r69, %r67;
mov.u16 %rs22, %rs20;
@%p7 bra BB0_7;

BB0_11:
mov.u16 %rs23, %rs22;
mov.u32 %r70, %r69;
add.s32 %r57, %r57, 1;
setp.lt.s32	%p8, %r57, %r4;
mov.u32 %r66, %r70;
mov.u16 %rs19, %rs23;
@%p8 bra BB0_6;

BB0_12:
shl.b64 %rd30, %rd3, 1;
add.s64 %rd31, %rd29, %rd30;
st.global.u16 [%rd31], %rs19;
shl.b64 %rd33, %rd3, 3;
add.s64 %rd34, %rd32, %rd33;
cvt.s64.s32	%rd35, %r66;
st.global.u64 [%rd34], %rd35;
mov.u32 %r50, %ntid.x;
add.s32 %r54, %r54, %r50;
setp.lt.s32	%p9, %r54, %r28;
@%p9 bra BB0_4;

BB0_13:
mov.u32 %r51, %nctaid.y;
mad.lo.s32 %r53, %r51, %r30, %r53;
setp.lt.s32	%p10, %r53, %r27;
@%p10 bra BB0_2;

BB0_14:
ret;
}


.visible .entry _Z26atomicadaptivemaxgradinputIN3c104HalfEEvPT_S3_Pliiii(
.param .u64 _Z26atomicadaptivemaxgradinputIN3c104HalfEEvPT_S3_Pliiii_param_0,
.param .u64 _Z26atomicadaptivemaxgradinputIN3c104HalfEEvPT_S3_Pliiii_param_1,
.param .u64 _Z26atomicadaptivemaxgradinputIN3c104HalfEEvPT_S3_Pliiii_param_2,
.param .u32 _Z26atomicadaptivemaxgradinputIN3c104HalfEEvPT_S3_Pliiii_param_3,
.param .u32 _Z26atomicadaptivemaxgradinputIN3c104HalfEEvPT_S3_Pliiii_param_4,
.param .u32 _Z26atomicadaptivemaxgradinputIN3c104HalfEEvPT_S3_Pliiii_param_5,
.param .u32 _Z26atomicadaptivemaxgradinputIN3c104HalfEEvPT_S3_Pliiii_param_6
)
{
.reg .pred %p<7>;
.reg .b16 %rs<5>;
.reg .f32 %f<4>;
.reg .b32 %r<40>;
.reg .b64 %rd<24>;


ld.param.u64 %rd7, [_Z26atomicadaptivemaxgradinputIN3c104HalfEEvPT_S3_Pliiii_param_0];
ld.param.u64 %rd8, [_Z26atomicadaptivemaxgradinputIN3c104HalfEEvPT_S3_Pliiii_param_1];
ld.param.u64 %rd9, [_Z26atomicadaptivemaxgradinputIN3c104HalfEEvPT_S3_Pliiii_param_2];
ld.param.u32 %r11, [_Z26atomicadaptivemaxgradinputIN3c104HalfEEvPT_S3_Pliiii_param_3];
ld.param.u32 %r12, [_Z26atomicadaptivemaxgradinputIN3c104HalfEEvPT_S3_Pliiii_param_4];
ld.param.u32 %r13, [_Z26atomicadaptivemaxgradinputIN3c104HalfEEvPT_S3_Pliiii_param_5];
ld.param.u32 %r14, [_Z26atomicadaptivemaxgradinputIN3c104HalfEEvPT_S3_Pliiii_param_6];
mov.u32 %r15, %ctaid.y;
mov.u32 %r16, %ntid.y;
mov.u32 %r17, %tid.y;
mad.lo.s32 %r37, %r15, %r16, %r17;
setp.ge.s32	%p1, %r37, %r13;
@%p1 bra BB1_8;

cvta.to.global.u64 %rd1, %rd7;
cvta.to.global.u64 %rd2, %rd9;
mov.u32 %r2, %ntid.x;
mov.u32 %r18, %ctaid.x;
mul.lo.s32 %r19, %r12, %r11;
mul.lo.s32 %r20, %r19, %r18;
cvt.s64.s32	%rd3, %r20;
cvta.to.global.u64 %rd16, %rd8;

BB1_2:
mov.u32 %r38, %tid.x;
setp.ge.s32	%p2, %r38, %r14;
@%p2 bra BB1_7;

mul.lo.s32 %r22, %r37, %r14;
cvt.s64.s32	%rd10, %r22;
mul.lo.s32 %r24, %r14, %r13;
mul.lo.s32 %r25, %r24, %r18;
cvt.s64.s32	%rd11, %r25;
add.s64 %rd4, %rd10, %rd11;

BB1_4:
cvt.s64.s32	%rd12, %r38;
add.s64 %rd13, %rd4, %rd12;
shl.b64 %rd14, %rd13, 3;
add.s64 %rd15, %rd2, %rd14;
shl.b64 %rd17, %rd13, 1;
add.s64 %rd18, %rd16, %rd17;
ld.global.u16 %rs1, [%rd18];
ld.global.s32 %rd19, [%rd15];
add.s64 %rd20, %rd19, %rd3;
shl.b64 %rd21, %rd20, 1;
add.s64 %rd22, %rd1, %rd21;
add.s64 %rd23, %rd7, %rd21;
and.b64 %rd5, %rd23, 2;
sub.s64 %rd6, %rd22, %rd5;
ld.global.u32 %r39, [%rd6];

BB1_5:
mov.u32 %r7, %r39;
shr.u32 %r26, %r7, 16;
setp.eq.s64	%p3, %rd5, 0;
selp.b32	%r27, %r7, %r26, %p3;
cvt.u16.u32	%rs2, %r27;

	{ cvt.f32.f16 %f1, %rs2;}


	
	{ cvt.f32.f16 %f2, %rs1;}


	add.f32 %f3, %f1, %f2;

	{ cvt.rn.f16.f32 %rs4, %f3;}


	cvt.u32.u16	%r28, %rs4;
shl.b32 %r29, %r28, 16;
and.b32 %r30, %r7, 65535;
or.b32 %r31, %r29, %r30;
and.b32 %r32, %r7, -65536;
or.b32 %r33, %r28, %r32;
selp.b32	%r34, %r33, %r31, %p3;
atom.global.cas.b32 %r39, [%rd6], %r7, %r34;
setp.ne.s32	%p4, %r7, %r39;
@%p4 bra BB1_5;

add.s32 %r38, %r38, %r2;
setp.lt.s32	%p5, %r38, %r14;
@%p5 bra BB1_4;

BB1_7:
mov.u32 %r35, %nctaid.y;
mad.lo.s32 %r37, %r35, %r16, %r37;
setp.lt.s32	%p6, %r37, %r13;
@%p6 bra BB1_2;

BB1_8:
ret;
}


.visible .entry _Z20adaptivemaxgradinputIN3c104HalfEEvPT_S3_Pliiii(
.param .u64 _Z20adaptivemaxgradinputIN3c104HalfEEvPT_S3_Pliiii_param_0,
.param .u64 _Z20adaptivemaxgradinputIN3c104HalfEEvPT_S3_Pliiii_param_1,
.param .u64 _Z20adaptivemaxgradinputIN3c104HalfEEvPT_S3_Pliiii_param_2,
.param .u32 _Z20adaptivemaxgradinputIN3c104HalfEEvPT_S3_Pliiii_param_3,
.param .u32 _Z20adaptivemaxgradinputIN3c104HalfEEvPT_S3_Pliiii_param_4,
.param .u32 _Z20adaptivemaxgradinputIN3c104HalfEEvPT_S3_Pliiii_param_5,
.param .u32 _Z20adaptivemaxgradinputIN3c104HalfEEvPT_S3_Pliiii_param_6
)
{
.reg .pred %p<5>;
.reg .b16 %rs<4>;
.reg .f32 %f<4>;
.reg .b32 %r<25>;
.reg .b64 %rd<21>;


ld.param.u64 %rd7, [_Z20adaptivemaxgradinputIN3c104HalfEEvPT_S3_Pliiii_param_0];
ld.param.u64 %rd8, [_Z20adaptivemaxgradinputIN3c104HalfEEvPT_S3_Pliiii_param_1];
ld.param.u64 %rd9, [_Z20adaptivemaxgradinputIN3c104HalfEEvPT_S3_Pliiii_param_2];
ld.param.u32 %r10, [_Z20adaptivemaxgradinputIN3c104HalfEEvPT_S3_Pliiii_param_3];
ld.param.u32 %r11, [_Z20adaptivemaxgradinputIN3c104HalfEEvPT_S3_Pliiii_param_4];
ld.param.u32 %r12, [_Z20adaptivemaxgradinputIN3c104HalfEEvPT_S3_Pliiii_param_5];
ld.param.u32 %r13, [_Z20adaptivemaxgradinputIN3c104HalfEEvPT_S3_Pliiii_param_6];
mov.u32 %r1, %tid.x;
mov.u32 %r14, %ctaid.y;
mov.u32 %r2, %ntid.y;
mov.u32 %r15, %tid.y;
mad.lo.s32 %r23, %r14, %r2, %r15;
setp.ge.s32	%p1, %r23, %r12;
@%p1 bra BB2_6;

cvta.to.global.u64 %rd1, %rd7;
cvta.to.global.u64 %rd2, %rd9;
cvta.to.global.u64 %rd3, %rd8;
mov.u32 %r4, %ntid.x;
mov.u32 %r16, %nctaid.y;
mul.lo.s32 %r5, %r16, %r2;
mul.lo.s32 %r17, %r13, %r12;
mov.u32 %r18, %ctaid.x;
mul.lo.s32 %r19, %r17, %r18;
cvt.s64.s32	%rd4, %r19;
mul.lo.s32 %r20, %r11, %r10;
mul.lo.s32 %r21, %r20, %r18;
cvt.s64.s32	%rd5, %r21;

BB2_2:
setp.ge.s32	%p2, %r1, %r13;
@%p2 bra BB2_5;

mul.lo.s32 %r22, %r23, %r13;
cvt.s64.s32	%rd10, %r22;
add.s64 %rd6, %rd10, %rd4;
mov.u32 %r24, %r1;

BB2_4:
mov.u32 %r7, %r24;
cvt.s64.s32	%rd11, %r7;
add.s64 %rd12, %rd6, %rd11;
shl.b64 %rd13, %rd12, 3;
add.s64 %rd14, %rd2, %rd13;
shl.b64 %rd15, %rd12, 1;
add.s64 %rd16, %rd3, %rd15;
ld.global.u16 %rs2, [%rd16];
ld.global.s32 %rd17, [%rd14];
add.s64 %rd18, %rd17, %rd5;
shl.b64 %rd19, %rd18, 1;
add.s64 %rd20, %rd1, %rd19;
ld.global.u16 %rs1, [%rd20];

	{ cvt.f32.f16 %f1, %rs1;}


	
	{ cvt.f32.f16 %f2, %rs2;}


	add.f32 %f3, %f1, %f2;

	{ cvt.rn.f16.f32 %rs3, %f3;}


	st.global.u16 [%rd20], %rs3;
add.s32 %r8, %r7, %r4;
setp.lt.s32	%p3, %r8, %r13;
mov.u32 %r24, %r8;
@%p3 bra BB2_4;

BB2_5:
add.s32 %r23, %r23, %r5;
setp.lt.s32	%p4, %r23, %r12;
@%p4 bra BB2_2;

BB2_6:
ret;
}


.visible .entry _Z15adaptivemaxpoolIfEvPT_S1_Pliiiilll(
.param .u64 _Z15adaptivemaxpoolIfEvPT_S1_Pliiiilll_param_0,
.param .u64 _Z15adaptivemaxpoolIfEvPT_S1_Pliiiilll_param_1,
.param .u64 _Z15adaptivemaxpoolIfEvPT_S1_Pliiiilll_param_2,
.param .u32 _Z15adaptivemaxpoolIfEvPT_S1_Pliiiilll_param_3,
.param .u32 _Z15adaptivemaxpoolIfEvPT_S1_Pliiiilll_param_4,
.param .u32 _Z15adaptivemaxpoolIfEvPT_S1_Pliiiilll_param_5,
.param .u32 _Z15adaptivemaxpoolIfEvPT_S1_Pliiiilll_param_6,
.param .u64 _Z15adaptivemaxpoolIfEvPT_S1_Pliiiilll_param_7,
.param .u64 _Z15adaptivemaxpoolIfEvPT_S1_Pliiiilll_param_8,
.param .u64 _Z15adaptivemaxpoolIfEvPT_S1_Pliiiilll_param_9
)
{
.reg .pred %p<11>;
.reg .f32 %f<36>;
.reg .b32 %r<72>;
.reg .b64 %rd<37>;


ld.param.u64 %rd7, [_Z15adaptivemaxpoolIfEvPT_S1_Pliiiilll_param_0];
ld.param.u64 %rd8, [_Z15adaptivemaxpoolIfEvPT_S1_Pliiiilll_param_1];
ld.param.u64 %rd9, [_Z15adaptivemaxpoolIfEvPT_S1_Pliiiilll_param_2];
ld.param.u32 %r25, [_Z15adaptivemaxpoolIfEvPT_S1_Pliiiilll_param_3];
ld.param.u32 %r26, [_Z15adaptivemaxpoolIfEvPT_S1_Pliiiilll_param_4];
ld.param.u32 %r27, [_Z15adaptivemaxpoolIfEvPT_S1_Pliiiilll_param_5];
ld.param.u32 %r28, [_Z15adaptivemaxpoolIfEvPT_S1_Pliiiilll_param_6];
ld.param.u64 %rd10, [_Z15adaptivemaxpoolIfEvPT_S1_Pliiiilll_param_7];
ld.param.u64 %rd11, [_Z15adaptivemaxpoolIfEvPT_S1_Pliiiilll_param_8];
ld.param.u64 %rd12, [_Z15adaptivemaxpoolIfEvPT_S1_Pliiiilll_param_9];
mov.u32 %r29, %ctaid.y;
mov.u32 %r30, %ntid.y;
mov.u32 %r31, %tid.y;
mad.lo.s32 %r53, %r29, %r30, %r31;
setp.ge.s32	%p1, %r53, %r27;
@%p1 bra BB3_14;

cvt.rn.f32.s32	%f1, %r27;
cvt.rn.f32.s32	%f2, %r28;
shl.b64 %rd1, %rd12, 2;
cvta.to.global.u64 %rd17, %rd7;
cvta.to.global.u64 %rd29, %rd8;
cvta.to.global.u64 %rd32, %rd9;

BB3_2:
mov.u32 %r54, %tid.x;
mul.lo.s32 %r33, %r53, %r25;
cvt.rn.f32.s32	%f9, %r33;
div.rn.f32 %f10, %f9, %f1;
cvt.rmi.f32.f32	%f11, %f10;
cvt.rzi.s32.f32	%r3, %f11;
add.s32 %r34, %r53, 1;
mul.lo.s32 %r35, %r34, %r25;
cvt.rn.f32.s32	%f12, %r35;
div.rn.f32 %f13, %f12, %f1;
cvt.rpi.f32.f32	%f14, %f13;
cvt.rzi.s32.f32	%r36, %f14;
sub.s32 %r4, %r36, %r3;
setp.ge.s32	%p2, %r54, %r28;
@%p2 bra BB3_13;

mul.wide.s32 %rd2, %r3, 4;
mul.lo.s32 %r5, %r26, %r3;

BB3_4:
mul.lo.s32 %r38, %r54, %r26;
cvt.rn.f32.s32	%f16, %r38;
div.rn.f32 %f17, %f16, %f2;
cvt.rmi.f32.f32	%f18, %f17;
cvt.rzi.s32.f32	%r8, %f18;
add.s32 %r39, %r54, 1;
mul.lo.s32 %r40, %r39, %r26;
cvt.rn.f32.s32	%f19, %r40;
div.rn.f32 %f20, %f19, %f2;
cvt.rpi.f32.f32	%f21, %f20;
cvt.rzi.s32.f32	%r41, %f21;
sub.s32 %r9, %r41, %r8;
mov.u32 %r66, -1;
mov.f32 %f31, 0fFF7FFFFF;
setp.lt.s32	%p3, %r4, 1;
@%p3 bra BB3_12;

cvt.s64.s32	%rd13, %r8;
mul.lo.s64 %rd14, %rd12, %rd13;
mov.u32 %r44, %ctaid.x;
cvt.s64.s32	%rd15, %r44;
mul.lo.s64 %rd16, %rd10, %rd15;
shl.b64 %rd18, %rd16, 2;
add.s64 %rd19, %rd17, %rd18;
shl.b64 %rd20, %rd14, 2;
add.s64 %rd3, %rd19, %rd20;
add.s32 %r10, %r5, %r8;
mov.u32 %r70, -1;
mov.f32 %f35, 0fFF7FFFFF;
mov.u32 %r42, 0;
mov.u32 %r57, %r42;

BB3_6:
mov.u32 %r62, %r70;
mov.u32 %r67, %r62;
mov.f32 %f27, %f35;
mov.f32 %f32, %f27;
mad.lo.s32 %r71, %r26, %r57, %r10;
mul.wide.s32 %rd21, %r57, 4;
add.s64 %rd22, %rd2, %rd21;
mul.lo.s64 %rd23, %rd11, %rd22;
add.s64 %rd36, %rd3, %rd23;
setp.lt.s32	%p4, %r9, 1;
mov.u32 %r56, %r42;
mov.f32 %f34, %f32;
mov.u32 %r69, %r67;
@%p4 bra BB3_11;

BB3_7:
mov.u32 %r58, %r71;
mov.u32 %r59, %r67;
mov.u32 %r16, %r59;
mov.u32 %r14, %r58;
mov.f32 %f24, %f32;
mov.f32 %f4, %f24;
mov.u32 %r15, %r56;
ld.global.f32 %f5, [%rd36];
setp.gt.f32	%p5, %f5, %f4;
@%p5 bra BB3_9;

abs.f32 %f23, %f5;
setp.le.f32	%p6, %f23, 0f7F800000;
mov.f32 %f33, %f4;
mov.u32 %r68, %r16;
@%p6 bra BB3_10;

BB3_9:
mov.f32 %f33, %f5;
mov.u32 %r68, %r14;

BB3_10:
mov.u32 %r60, %r68;
mov.u32 %r67, %r60;
mov.f32 %f32, %f33;
add.s64 %rd36, %rd36, %rd1;
add.s32 %r71, %r14, 1;
add.s32 %r19, %r15, 1;
setp.lt.s32	%p7, %r19, %r9;
mov.u32 %r56, %r19;
mov.f32 %f34, %f32;
mov.u32 %r69, %r67;
@%p7 bra BB3_7;

BB3_11:
mov.u32 %r70, %r69;
mov.f32 %f35, %f34;
add.s32 %r57, %r57, 1;
setp.lt.s32	%p8, %r57, %r4;
mov.f32 %f31, %f35;
mov.u32 %r66, %r70;
@%p8 bra BB3_6;

BB3_12:
mul.lo.s32 %r46, %r53, %r28;
cvt.s64.s32	%rd24, %r46;
mov.u32 %r47, %ctaid.x;
mul.lo.s32 %r48, %r28, %r27;
mul.lo.s32 %r49, %r48, %r47;
cvt.s64.s32	%rd25, %r49;
add.s64 %rd26, %rd24, %rd25;
cvt.s64.s32	%rd27, %r54;
add.s64 %rd28, %rd26, %rd27;
shl.b64 %rd30, %rd28, 2;
add.s64 %rd31, %rd29, %rd30;
st.global.f32 [%rd31], %f31;
shl.b64 %rd33, %rd28, 3;
add.s64 %rd34, %rd32, %rd33;
cvt.s64.s32	%rd35, %r66;
st.global.u64 [%rd34], %rd35;
mov.u32 %r50, %ntid.x;
add.s32 %r54, %r54, %r50;
setp.lt.s32	%p9, %r54, %r28;
@%p9 bra BB3_4;

BB3_13:
mov.u32 %r51, %nctaid.y;
mad.lo.s32 %r53, %r51, %r30, %r53;
setp.lt.s32	%p10, %r53, %r27;
@%p10 bra BB3_2;

BB3_14:
ret;
}


.visible .entry _Z26atomicadaptivemaxgradinputIfEvPT_S1_Pliiii(
.param .u64 _Z26atomicadaptivemaxgradinputIfEvPT_S1_Pliiii_param_0,
.param .u64 _Z26atomicadaptivemaxgradinputIfEvPT_S1_Pliiii_param_1,
.param .u64 _Z26atomicadaptivemaxgradinputIfEvPT_S1_Pliiii_param_2,
.param .u32 _Z26atomicadaptivemaxgradinputIfEvPT_S1_Pliiii_param_3,
.param .u32 _Z26atomicadaptivemaxgradinputIfEvPT_S1_Pliiii_param_4,
.param .u32 _Z26atomicadaptivemaxgradinputIfEvPT_S1_Pliiii_param_5,
.param .u32 _Z26atomicadaptivemaxgradinputIfEvPT_S1_Pliiii_param_6
)
{
.reg .pred %p<5>;
.reg .f32 %f<3>;
.reg .b32 %r<25>;
.reg .b64 %rd<21>;


ld.param.u64 %rd7, [_Z26atomicadaptivemaxgradinputIfEvPT_S1_Pliiii_param_0];
ld.param.u64 %rd8, [_Z26atomicadaptivemaxgradinputIfEvPT_S1_Pliiii_param_1];
ld.param.u64 %rd9, [_Z26atomicadaptivemaxgradinputIfEvPT_S1_Pliiii_param_2];
ld.param.u32 %r10, [_Z26atomicadaptivemaxgradinputIfEvPT_S1_Pliiii_param_3];
ld.param.u32 %r11, [_Z26atomicadaptivemaxgradinputIfEvPT_S1_Pliiii_param_4];
ld.param.u32 %r12, [_Z26atomicadaptivemaxgradinputIfEvPT_S1_Pliiii_param_5];
ld.param.u32 %r13, [_Z26atomicadaptivemaxgradinputIfEvPT_S1_Pliiii_param_6];
mov.u32 %r1, %tid.x;
mov.u32 %r14, %ctaid.y;
mov.u32 %r2, %ntid.y;
mov.u32 %r15, %tid.y;
mad.lo.s32 %r23, %r14, %r2, %r15;
setp.ge.s32	%p1, %r23, %r12;
@%p1 bra BB4_6;

cvta.to.global.u64 %rd1, %rd7;
cvta.to.global.u64 %rd2, %rd9;
cvta.to.global.u64 %rd3, %rd8;
mov.u32 %r4, %ntid.x;
mov.u32 %r16, %nctaid.y;
mul.lo.s32 %r5, %r16, %r2;
mul.lo.s32 %r17, %r13, %r12;
mov.u32 %r18, %ctaid.x;
mul.lo.s32 %r19, %r17, %r18;
cvt.s64.s32	%rd4, %r19;
mul.lo.s32 %r20, %r11, %r10;
mul.lo.s32 %r21, %r20, %r18;
cvt.s64.s32	%rd5, %r21;

BB4_2:
setp.ge.s32	%p2, %r1, %r13;
@%p2 bra BB4_5;

mul.lo.s32 %r22, %r23, %r13;
cvt.s64.s32	%rd10, %r22;
add.s64 %rd6, %rd10, %rd4;
mov.u32 %r24, %r1;

BB4_4:
mov.u32 %r7, %r24;
cvt.s64.s32	%rd11, %r7;
add.s64 %rd12, %rd6, %rd11;
shl.b64 %rd13, %rd12, 2;
add.s64 %rd14, %rd3, %rd13;
shl.b64 %rd15, %rd12, 3;
add.s64 %rd16, %rd2, %rd15;
ld.global.f32 %f1, [%rd14];
ld.global.s32 %rd17, [%rd16];
add.s64 %rd18, %rd17, %rd5;
shl.b64 %rd19, %rd18, 2;
add.s64 %rd20, %rd1, %rd19;
atom.global.add.f32 %f2, [%rd20], %f1;
add.s32 %r8, %r7, %r4;
setp.lt.s32	%p3, %r8, %r13;
mov.u32 %r24, %r8;
@%p3 bra BB4_4;

BB4_5:
add.s32 %r23, %r23, %r5;
setp.lt.s32	%p4, %r23, %r12;
@%p4 bra BB4_2;

BB4_6:
ret;
}


.visible .entry _Z20adaptivemaxgradinputIfEvPT_S1_Pliiii(
.param .u64 _Z20adaptivemaxgradinputIfEvPT_S1_Pliiii_param_0,
.param .u64 _Z20adaptivemaxgradinputIfEvPT_S1_Pliiii_param_1,
.param .u64 _Z20adaptivemaxgradinputIfEvPT_S1_Pliiii_param_2,
.param .u32 _Z20adaptivemaxgradinputIfEvPT_S1_Pliiii_param_3,
.param .u32 _Z20adaptivemaxgradinputIfEvPT_S1_Pliiii_param_4,
.param .u32 _Z20adaptivemaxgradinputIfEvPT_S1_Pliiii_param_5,
.param .u32 _Z20adaptivemaxgradinputIfEvPT_S1_Pliiii_param_6
)
{
.reg .pred %p<5>;
.reg .f32 %f<4>;
.reg .b32 %r<25>;
.reg .b64 %rd<21>;


ld.param.u64 %rd7, [_Z20adaptivemaxgradinputIfEvPT_S1_Pliiii_param_0];
ld.param.u64 %rd8, [_Z20adaptivemaxgradinputIfEvPT_S1_Pliiii_param_1];
ld.param.u64 %rd9, [_Z20adaptivemaxgradinputIfEvPT_S1_Pliiii_param_2];
ld.param.u32 %r10, [_Z20adaptivemaxgradinputIfEvPT_S1_Pliiii_param_3];
ld.param.u32 %r11, [_Z20adaptivemaxgradinputIfEvPT_S1_Pliiii_param_4];
ld.param.u32 %r12, [_Z20adaptivemaxgradinputIfEvPT_S1_Pliiii_param_5];
ld.param.u32 %r13, [_Z20adaptivemaxgradinputIfEvPT_S1_Pliiii_param_6];
mov.u32 %r1, %tid.x;
mov.u32 %r14, %ctaid.y;
mov.u32 %r2, %ntid.y;
mov.u32 %r15, %tid.y;
mad.lo.s32 %r23, %r14, %r2, %r15;
setp.ge.s32	%p1, %r23, %r12;
@%p1 bra BB5_6;

cvta.to.global.u64 %rd1, %rd7;
cvta.to.global.u64 %rd2, %rd9;
cvta.to.global.u64 %rd3, %rd8;
mov.u32 %r4, %ntid.x;
mov.u32 %r16, %nctaid.y;
mul.lo.s32 %r5, %r16, %r2;
mul.lo.s32 %r17, %r13, %r12;
mov.u32 %r18, %ctaid.x;
mul.lo.s32 %r19, %r17, %r18;
cvt.s64.s32	%rd4, %r19;
mul.lo.s32 %r20, %r11, %r10;
mul.lo.s32 %r21, %r20, %r18;
cvt.s64.s32	%rd5, %r21;

BB5_2:
setp.ge.s32	%p2, %r1, %r13;
@%p2 bra BB5_5;

mul.lo.s32 %r22, %r23, %r13;
cvt.s64.s32	%rd10, %r22;
add.s64 %rd6, %rd10, %rd4;
mov.u32 %r24, %r1;

BB5_4:
mov.u32 %r7, %r24;
cvt.s64.s32	%rd11, %r7;
add.s64 %rd12, %rd6, %rd11;
shl.b64 %rd13, %rd12, 2;
add.s64 %rd14, %rd3, %rd13;
shl.b64 %rd15, %rd12, 3;
add.s64 %rd16, %rd2, %rd15;
ld.global.s32 %rd17, [%rd16];
add.s64 %rd18, %rd17, %rd5;
shl.b64 %rd19, %rd18, 2;
add.s64 %rd20, %rd1, %rd19;
ld.global.f32 %f1, [%rd20];
ld.global.f32 %f2, [%rd14];
add.f32 %f3, %f2, %f1;
st.global.f32 [%rd20], %f3;
add.s32 %r8, %r7, %r4;
setp.lt.s32	%p3, %r8, %r13;
mov.u32 %r24, %r8;
@%p3 bra BB5_4;

BB5_5:
add.s32 %r23, %r23, %r5;
setp.lt.s32	%p4, %r23, %r12;
@%p4 bra BB5_2;

BB5_6:
ret;
}


.visible .entry _Z15adaptivemaxpoolIdEvPT_S1_Pliiiilll(
.param .u64 _Z15adaptivemaxpoolIdEvPT_S1_Pliiiilll_param_0,
.param .u64 _Z15adaptivemaxpoolIdEvPT_S1_Pliiiilll_param_1,
.param .u64 _Z15adaptivemaxpoolIdEvPT_S1_Pliiiilll_param_2,
.param .u32 _Z15adaptivemaxpoolIdEvPT_S1_Pliiiilll_param_3,
.param .u32 _Z15adaptivemaxpoolIdEvPT_S1_Pliiiilll_param_4,
.param .u32 _Z15adaptivemaxpoolIdEvPT_S1_Pliiiilll_param_5,
.param .u32 _Z15adaptivemaxpoolIdEvPT_S1_Pliiiilll_param_6,
.param .u64 _Z15adaptivemaxpoolIdEvPT_S1_Pliiiilll_param_7,
.param .u64 _Z15adaptivemaxpoolIdEvPT_S1_Pliiiilll_param_8,
.param .u64 _Z15adaptivemaxpoolIdEvPT_S1_Pliiiilll_param_9
)
{
.reg .pred %p<11>;
.reg .f32 %f<15>;
.reg .b32 %r<72>;
.reg .f64 %fd<22>;
.reg .b64 %rd<36>;


ld.param.u64 %rd7, [_Z15adaptivemaxpoolIdEvPT_S1_Pliiiilll_param_0];
ld.param.u64 %rd8, [_Z15adaptivemaxpoolIdEvPT_S1_Pliiiilll_param_1];
ld.param.u64 %rd9, [_Z15adaptivemaxpoolIdEvPT_S1_Pliiiilll_param_2];
ld.param.u32 %r25, [_Z15adaptivemaxpoolIdEvPT_S1_Pliiiilll_param_3];
ld.param.u32 %r26, [_Z15adaptivemaxpoolIdEvPT_S1_Pliiiilll_param_4];
ld.param.u32 %r27, [_Z15adaptivemaxpoolIdEvPT_S1_Pliiiilll_param_5];
ld.param.u32 %r28, [_Z15adaptivemaxpoolIdEvPT_S1_Pliiiilll_param_6];
ld.param.u64 %rd10, [_Z15adaptivemaxpoolIdEvPT_S1_Pliiiilll_param_7];
ld.param.u64 %rd11, [_Z15adaptivemaxpoolIdEvPT_S1_Pliiiilll_param_8];
ld.param.u64 %rd12, [_Z15adaptivemaxpoolIdEvPT_S1_Pliiiilll_param_9];
mov.u32 %r29, %ctaid.y;
mov.u32 %r30, %ntid.y;
mov.u32 %r31, %tid.y;
mad.lo.s32 %r53, %r29, %r30, %r31;
setp.ge.s32	%p1, %r53, %r27;
@%p1 bra BB6_14;

cvt.rn.f32.s32	%f1, %r27;
cvt.rn.f32.s32	%f2, %r28;
shl.b64 %rd1, %rd12, 3;
cvta.to.global.u64 %rd17, %rd7;
cvta.to.global.u64 %rd29, %rd8;
cvta.to.global.u64 %rd32, %rd9;

BB6_2:
mov.u32 %r54, %tid.x;
mul.lo.s32 %r33, %r53, %r25;
cvt.rn.f32.s32	%f3, %r33;
div.rn.f32 %f4, %f3, %f1;
cvt.rmi.f32.f32	%f5, %f4;
cvt.rzi.s32.f32	%r3, %f5;
add.s32 %r34, %r53, 1;
mul.lo.s32 %r35, %r34, %r25;
cvt.rn.f32.s32	%f6, %r35;
div.rn.f32 %f7, %f6, %f1;
cvt.rpi.f32.f32	%f8, %f7;
cvt.rzi.s32.f32	%r36, %f8;
sub.s32 %r4, %r36, %r3;
setp.ge.s32	%p2, %r54, %r28;
@%p2 bra BB6_13;

mul.wide.s32 %rd2, %r3, 8;
mul.lo.s32 %r5, %r26, %r3;

BB6_4:
mul.lo.s32 %r38, %r54, %r26;
cvt.rn.f32.s32	%f9, %r38;
div.rn.f32 %f10, %f9, %f2;
cvt.rmi.f32.f32	%f11, %f10;
cvt.rzi.s32.f32	%r8, %f11;
add.s32 %r39, %r54, 1;
mul.lo.s32 %r40, %r39, %r26;
cvt.rn.f32.s32	%f12, %r40;
div.rn.f32 %f13, %f12, %f2;
cvt.rpi.f32.f32	%f14, %f13;
cvt.rzi.s32.f32	%r41, %f14;
sub.s32 %r9, %r41, %r8;
mov.u32 %r66, -1;
mov.f64 %fd17, 0dFFEFFFFFFFFFFFFF;
setp.lt.s32	%p3, %r4, 1;
@%p3 bra BB6_12;

cvt.s64.s32	%rd13, %r8;
mul.lo.s64 %rd14, %rd12, %rd13;
mov.u32 %r44, %ctaid.x;
cvt.s64.s32	%rd15, %r44;
mul.lo.s64 %rd16, %rd10, %rd15;
shl.b64 %rd18, %rd16, 3;
add.s64 %rd19, %rd17, %rd18;
shl.b64 %rd20, %rd14, 3;
add.s64 %rd3, %rd19, %rd20;
add.s32 %r10, %r5, %r8;
mov.u32 %r70, -1;
mov.f64 %fd21, 0dFFEFFFFFFFFFFFFF;
mov.u32 %r42, 0;
mov.u32 %r57, %r42;

BB6_6:
mov.u32 %r62, %r70;
mov.u32 %r67, %r62;
mov.f64 %fd13, %fd21;
mov.f64 %fd18, %fd13;
mad.lo.s32 %r71, %r26, %r57, %r10;
mul.wide.s32 %rd21, %r57, 8;
add.s64 %rd22, %rd2, %rd21;
mul.lo.s64 %rd23, %rd11, %rd22;
add.s64 %rd35, %rd3, %rd23;
setp.lt.s32	%p4, %r9, 1;
mov.u32 %r56, %r42;
mov.f64 %fd20, %fd18;
mov.u32 %r69, %r67;
@%p4 bra BB6_11;

BB6_7:
mov.u32 %r58, %r71;
mov.u32 %r59, %r67;
mov.u32 %r16, %r59;
mov.u32 %r14, %r58;
mov.f64 %fd10, %fd18;
mov.f64 %fd2, %fd10;
mov.u32 %r15, %r56;
ld.global.f64 %fd3, [%rd35];
setp.gt.f64	%p5, %fd3, %fd2;
@%p5 bra BB6_9;

abs.f64 %fd9, %fd3;
setp.le.f64	%p6, %fd9, 0d7FF0000000000000;
mov.f64 %fd19, %fd2;
mov.u32 %r68, %r16;
@%p6 bra BB6_10;

BB6_9:
mov.f64 %fd19, %fd3;
mov.u32 %r68, %r14;

BB6_10:
mov.u32 %r60, %r68;
mov.u32 %r67, %r60;
mov.f64 %fd18, %fd19;
add.s64 %rd35, %rd35, %rd1;
add.s32 %r71, %r14, 1;
add.s32 %r19, %r15, 1;
setp.lt.s32	%p7, %r19, %r9;
mov.u32 %r56, %r19;
mov.f64 %fd20, %fd18;
mov.u32 %r69, %r67;
@%p7 bra BB6_7;

BB6_11:
mov.u32 %r70, %r69;
mov.f64 %fd21, %fd20;
add.s32 %r57, %r57, 1;
setp.lt.s32	%p8, %r57, %r4;
mov.f64 %fd17, %fd21;
mov.u32 %r66, %r70;
@%p8 bra BB6_6;

BB6_12:
mul.lo.s32 %r46, %r53, %r28;
cvt.s64.s32	%rd24, %r46;
mov.u32 %r47, %ctaid.x;
mul.lo.s32 %r48, %r28, %r27;
mul.lo.s32 %r49, %r48, %r47;
cvt.s64.s32	%rd25, %r49;
add.s64 %rd26, %rd24, %rd25;
cvt.s64.s32	%rd27, %r54;
add.s64 %rd28, %rd26, %rd27;
shl.b64 %rd30, %rd28, 3;
add.s64 %rd31, %rd29, %rd30;
st.global.f64 [%rd31], %fd17;
add.s64 %rd33, %rd32, %rd30;
cvt.s64.s32	%rd34, %r66;
st.global.u64 [%rd33], %rd34;
mov.u32 %r50, %ntid.x;
add.s32 %r54, %r54, %r50;
setp.lt.s32	%p9, %r54, %r28;
@%p9 bra BB6_4;

BB6_13:
mov.u32 %r51, %nctaid.y;
mad.lo.s32 %r53, %r51, %r30, %r53;
setp.lt.s32	%p10, %r53, %r27;
@%p10 bra BB6_2;

BB6_14:
ret;
}


.visible .entry _Z26atomicadaptivemaxgradinputIdEvPT_S1_Pliiii(
.param .u64 _Z26atomicadaptivemaxgradinputIdEvPT_S1_Pliiii_param_0,
.param .u64 _Z26atomicadaptivemaxgradinputIdEvPT_S1_Pliiii_param_1,
.param .u64 _Z26atomicadaptivemaxgradinputIdEvPT_S1_Pliiii_param_2,
.param .u32 _Z26atomicadaptivemaxgradinputIdEvPT_S1_Pliiii_param_3,
.param .u32 _Z26atomicadaptivemaxgradinputIdEvPT_S1_Pliiii_param_4,
.param .u32 _Z26atomicadaptivemaxgradinputIdEvPT_S1_Pliiii_param_5,
.param .u32 _Z26atomicadaptivemaxgradinputIdEvPT_S1_Pliiii_param_6
)
{
.reg .pred %p<5>;
.reg .b32 %r<25>;
.reg .f64 %fd<3>;
.reg .b64 %rd<20>;


ld.param.u64 %rd7, [_Z26atomicadaptivemaxgradinputIdEvPT_S1_Pliiii_param_0];
ld.param.u64 %rd8, [_Z26atomicadaptivemaxgradinputIdEvPT_S1_Pliiii_param_1];
ld.param.u64 %rd9, [_Z26atomicadaptivemaxgradinputIdEvPT_S1_Pliiii_param_2];
ld.param.u32 %r10, [_Z26atomicadaptivemaxgradinputIdEvPT_S1_Pliiii_param_3];
ld.param.u32 %r11, [_Z26atomicadaptivemaxgradinputIdEvPT_S1_Pliiii_param_4];
ld.param.u32 %r12, [_Z26atomicadaptivemaxgradinputIdEvPT_S1_Pliiii_param_5];
ld.param.u32 %r13, [_Z26atomicadaptivemaxgradinputIdEvPT_S1_Pliiii_param_6];
mov.u32 %r1, %tid.x;
mov.u32 %r14, %ctaid.y;
mov.u32 %r2, %ntid.y;
mov.u32 %r15, %tid.y;
mad.lo.s32 %r23, %r14, %r2, %r15;
setp.ge.s32	%p1, %r23, %r12;
@%p1 bra BB7_6;

cvta.to.global.u64 %rd1, %rd7;
cvta.to.global.u64 %rd2, %rd9;
cvta.to.global.u64 %rd3, %rd8;
mov.u32 %r4, %ntid.x;
mov.u32 %r16, %nctaid.y;
mul.lo.s32 %r5, %r16, %r2;
mul.lo.s32 %r17, %r13, %r12;
mov.u32 %r18, %ctaid.x;
mul.lo.s32 %r19, %r17, %r18;
cvt.s64.s32	%rd4, %r19;
mul.lo.s32 %r20, %r11, %r10;
mul.lo.s32 %r21, %r20, %r18;
cvt.s64.s32	%rd5, %r21;

BB7_2:
setp.ge.s32	%p2, %r1, %r13;
@%p2 bra BB7_5;

mul.lo.s32 %r22, %r23, %r13;
cvt.s64.s32	%rd10, %r22;
add.s64 %rd6, %rd10, %rd4;
mov.u32 %r24, %r1;

BB7_4:
mov.u32 %r7, %r24;
cvt.s64.s32	%rd11, %r7;
add.s64 %rd12, %rd6, %rd11;
shl.b64 %rd13, %rd12, 3;
add.s64 %rd14, %rd3, %rd13;
add.s64 %rd15, %rd2, %rd13;
ld.global.f64 %fd1, [%rd14];
ld.global.s32 %rd16, [%rd15];
add.s64 %rd17, %rd16, %rd5;
shl.b64 %rd18, %rd17, 3;
add.s64 %rd19, %rd1, %rd18;
atom.global.add.f64 %fd2, [%rd19], %fd1;
add.s32 %r8, %r7, %r4;
setp.lt.s32	%p3, %r8, %r13;
mov.u32 %r24, %r8;
@%p3 bra BB7_4;

BB7_5:
add.s32 %r23, %r23, %r5;
setp.lt.s32	%p4, %r23, %r12;
@%p4 bra BB7_2;

BB7_6:
ret;
}


.visible .entry _Z20adaptivemaxgradinputIdEvPT_S1_Pliiii(
.param .u64 _Z20adaptivemaxgradinputIdEvPT_S1_Pliiii_param_0,
.param .u64 _Z20adaptivemaxgradinputIdEvPT_S1_Pliiii_param_1,
.param .u64 _Z20adaptivemaxgradinputIdEvPT_S1_Pliiii_param_2,
.param .u32 _Z20adaptivemaxgradinputIdEvPT_S1_Pliiii_param_3,
.param .u32 _Z20adaptivemaxgradinputIdEvPT_S1_Pliiii_param_4,
.param .u32 _Z20adaptivemaxgradinputIdEvPT_S1_Pliiii_param_5,
.param .u32 _Z20adaptivemaxgradinputIdEvPT_S1_Pliiii_param_6
)
{
.reg .pred %p<5>;
.reg .b32 %r<25>;
.reg .f64 %fd<4>;
.reg .b64 %rd<20>;


ld.param.u64 %rd7, [_Z20adaptivemaxgradinputIdEvPT_S1_Pliiii_param_0];
ld.param.u64 %rd8, [_Z20adaptivemaxgradinputIdEvPT_S1_Pliiii_param_1];
ld.param.u64 %rd9, [_Z20adaptivemaxgradinputIdEvPT_S1_Pliiii_param_2];
ld.param.u32 %r10, [_Z20adaptivemaxgradinputIdEvPT_S1_Pliiii_param_3];
ld.param.u32 %r11, [_Z20adaptivemaxgradinputIdEvPT_S1_Pliiii_param_4];
ld.param.u32 %r12, [_Z20adaptivemaxgradinputIdEvPT_S1_Pliiii_param_5];
ld.param.u32 %r13, [_Z20adaptivemaxgradinputIdEvPT_S1_Pliiii_param_6];
mov.u32 %r1, %tid.x;
mov.u32 %r14, %ctaid.y;
mov.u32 %r2, %ntid.y;
mov.u32 %r15, %tid.y;
mad.lo.s32 %r23, %r14, %r2, %r15;
setp.ge.s32	%p1, %r23, %r12;
@%p1 bra BB8_6;

cvta.to.global.u64 %rd1, %rd7;
cvta.to.global.u64 %rd2, %rd9;
cvta.to.global.u64 %rd3, %rd8;
mov.u32 %r4, %ntid.x;
mov.u32 %r16, %nctaid.y;
mul.lo.s32 %r5, %r16, %r2;
mul.lo.s32 %r17, %r13, %r12;
mov.u32 %r18, %ctaid.x;
mul.lo.s32 %r19, %r17, %r18;
cvt.s64.s32	%rd4, %r19;
mul.lo.s32 %r20, %r11, %r10;
mul.lo.s32 %r21, %r20, %r18;
cvt.s64.s32	%rd5, %r21;

BB8_2:
setp.ge.s32	%p2, %r1, %r13;
@%p2 bra BB8_5;

mul.lo.s32 %r22, %r23, %r13;
cvt.s64.s32	%rd10, %r22;
add.s64 %rd6, %rd10, %rd4;
mov.u32 %r24, %r1;

BB8_4:
mov.u32 %r7, %r24;
cvt.s64.s32	%rd11, %r7;
add.s64 %rd12, %rd6, %rd11;
shl.b64 %rd13, %rd12, 3;
add.s64 %rd14, %rd3, %rd13;
add.s64 %rd15, %rd2, %rd13;
ld.global.s32 %rd16, [%rd15];
add.s64 %rd17, %rd16, %rd5;
shl.b64 %rd18, %rd17, 3;
add.s64 %rd19, %rd1, %rd18;
ld.global.f64 %fd1, [%rd19];
ld.global.f64 %fd2, [%rd14];
add.f64 %fd3, %fd2, %fd1;
st.global.f64 [%rd19], %fd3;
add.s32 %r8, %r7, %r4;
setp.lt.s32	%p3, %r8, %r13;
mov.u32 %r24, %r8;
@%p3 bra BB8_4;

BB8_5:
add.s32 %r23, %r23, %r5;
setp.lt.s32	%p4, %r23, %r12;
@%p4 bra BB8_2;

BB8_6:
ret;
}




// ===== COMPILED SASS (sm_100) =====

	.target	sm_100

	.elftype	@"ET_EXEC"


//--------------------- .note.nv.tkinfo           --------------------------
	.section	.note.nv.tkinfo,"",@"SHT_NOTE"
	.sectionflags	@"SHF_NOTE_NV_TKINFO"
	.tkinfo
        /*0018*/ 	.word	0x00000002
        /*0030*/ 	.string	""
        /*0030*/ 	.string	"ptxas"
        /*0030*/ 	.string	"Cuda compilation tools, release 13.0, V13.0.88"
        /*0030*/ 	.string	"Build cuda_13.0.r13.0/compiler.36424714_0"
        /*0030*/ 	.string	"-arch sm_100 "



//--------------------- .note.nv.cuinfo           --------------------------
	.section	.note.nv.cuinfo,"",@"SHT_NOTE"
	.sectionflags	@"SHF_NOTE_NV_CUINFO"
        /*0018*/ 	.short	0x0002
        /*001a*/ 	.short	0x003d
        /*001c*/ 	.short	0x0082
	.zero		2


//--------------------- .nv.info                  --------------------------
	.section	.nv.info,"",@"SHT_CUDA_INFO"
	.align	4


	//----- nvinfo : EIATTR_REGCOUNT
	.align		4
        /*0000*/ 	.byte	0x04, 0x2f
        /*0002*/ 	.short	(.L_6 - .L_5)
	.align		4
.L_5:
        /*0004*/ 	.word	index@(_Z15adaptivemaxpoolIN3c104HalfEEvPT_S3_Pliiiilll)
        /*0008*/ 	.word	0x0000001c


	//----- nvinfo : EIATTR_FRAME_SIZE
	.align		4
.L_6:
        /*000c*/ 	.byte	0x04, 0x11
        /*000e*/ 	.short	(.L_8 - .L_7)
	.align		4
.L_7:
        /*0010*/ 	.word	index@($__internal_2_$__cuda_sm3x_div_rn_noftz_f32_slowpath)
        /*0014*/ 	.word	0x00000000


	//----- nvinfo : EIATTR_FRAME_SIZE
	.align		4
.L_8:
        /*0018*/ 	.byte	0x04, 0x11
        /*001a*/ 	.short	(.L_10 - .L_9)
	.align		4
.L_9:
        /*001c*/ 	.word	index@(_Z15adaptivemaxpoolIN3c104HalfEEvPT_S3_Pliiiilll)
        /*0020*/ 	.word	0x00000000


	//----- nvinfo : EIATTR_REGCOUNT
	.align		4
.L_10:
        /*0024*/ 	.byte	0x04, 0x2f
        /*0026*/ 	.short	(.L_12 - .L_11)
	.align		4
.L_11:
        /*0028*/ 	.word	index@(_Z26atomicadaptivemaxgradinputIN3c104HalfEEvPT_S3_Pliiii)
        /*002c*/ 	.word	0x00000016


	//----- nvinfo : EIATTR_FRAME_SIZE
	.align		4
.L_12:
        /*0030*/ 	.byte	0x04, 0x11
        /*0032*/ 	.short	(.L_14 - .L_13)
	.align		4
.L_13:
        /*0034*/ 	.word	index@(_Z26atomicadaptivemaxgradinputIN3c104HalfEEvPT_S3_Pliiii)
        /*0038*/ 	.word	0x00000000


	//----- nvinfo : EIATTR_REGCOUNT
	.align		4
.L_14:
        /*003c*/ 	.byte	0x04, 0x2f
        /*003e*/ 	.short	(.L_16 - .L_15)
	.align		4
.L_15:
        /*0040*/ 	.word	index@(_Z20adaptivemaxgradinputIN3c104HalfEEvPT_S3_Pliiii)
        /*0044*/ 	.word	0x00000015


	//----- nvinfo : EIATTR_FRAME_SIZE
	.align		4
.L_16:
        /*0048*/ 	.byte	0x04, 0x11
        /*004a*/ 	.short	(.L_18 - .L_17)
	.align		4
.L_17:
        /*004c*/ 	.word	index@(_Z20adaptivemaxgradinputIN3c104HalfEEvPT_S3_Pliiii)
        /*0050*/ 	.word	0x00000000


	//----- nvinfo : EIATTR_REGCOUNT
	.align		4
.L_18:
        /*0054*/ 	.byte	0x04, 0x2f
        /*0056*/ 	.short	(.L_20 - .L_19)
	.align		4
.L_19:
        /*0058*/ 	.word	index@(_Z15adaptivemaxpoolIfEvPT_S1_Pliiiilll)
        /*005c*/ 	.word	0x00000018


	//----- nvinfo : EIATTR_FRAME_SIZE
	.align		4
.L_20:
        /*0060*/ 	.byte	0x04, 0x11
        /*0062*/ 	.short	(.L_22 - .L_21)
	.align		4
.L_21:
        /*0064*/ 	.word	index@($__internal_1_$__cuda_sm3x_div_rn_noftz_f32_slowpath)
        /*0068*/ 	.word	0x00000000


	//----- nvinfo : EIATTR_FRAME_SIZE
	.align		4
.L_22:
        /*006c*/ 	.byte	0x04, 0x11
        /*006e*/ 	.short	(.L_24 - .L_23)
	.align		4
.L_23:
        /*0070*/ 	.word	index@(_Z15adaptivemaxpoolIfEvPT_S1_Pliiiilll)
        /*0074*/ 	.word	0x00000000


	//----- nvinfo : EIATTR_REGCOUNT
	.align		4
.L_24:
        /*0078*/ 	.byte	0x04, 0x2f
        /*007a*/ 	.short	(.L_26 - .L_25)
	.align		4
.L_25:
        /*007c*/ 	.word	index@(_Z26atomicadaptivemaxgradinputIfEvPT_S1_Pliiii)
        /*0080*/ 	.word	0x00000015


	//----- nvinfo : EIATTR_FRAME_SIZE
	.align		4
.L_26:
        /*0084*/ 	.byte	0x04, 0x11
        /*0086*/ 	.short	(.L_28 - .L_27)
	.align		4
.L_27:
        /*0088*/ 	.word	index@(_Z26atomicadaptivemaxgradinputIfEvPT_S1_Pliiii)
        /*008c*/ 	.word	0x00000000


	//----- nvinfo : EIATTR_REGCOUNT
	.align		4
.L_28:
        /*0090*/ 	.byte	0x04, 0x2f
        /*0092*/ 	.short	(.L_30 - .L_29)
	.align		4
.L_29:
        /*0094*/ 	.word	index@(_Z20adaptivemaxgradinputIfEvPT_S1_Pliiii)
        /*0098*/ 	.word	0x00000017


	//----- nvinfo : EIATTR_FRAME_SIZE
	.align		4
.L_30:
        /*009c*/ 	.byte	0x04, 0x11
        /*009e*/ 	.short	(.L_32 - .L_31)
	.align		4
.L_31:
        /*00a0*/ 	.word	index@(_Z20adaptivemaxgradinputIfEvPT_S1_Pliiii)
        /*00a4*/ 	.word	0x00000000


	//----- nvinfo : EIATTR_REGCOUNT
	.align		4
.L_32:
        /*00a8*/ 	.byte	0x04, 0x2f
        /*00aa*/ 	.short	(.L_34 - .L_33)
	.align		4
.L_33:
        /*00ac*/ 	.word	index@(_Z15adaptivemaxpoolIdEvPT_S1_Pliiiilll)
        /*00b0*/ 	.word	0x0000001b


	//----- nvinfo : EIATTR_FRAME_SIZE
	.align		4
.L_34:
        /*00b4*/ 	.byte	0x04, 0x11
        /*00b6*/ 	.short	(.L_36 - .L_35)
	.align		4
.L_35:
        /*00b8*/ 	.word	index@($__internal_0_$__cuda_sm3x_div_rn_noftz_f32_slowpath)
        /*00bc*/ 	.word	0x00000000


	//----- nvinfo : EIATTR_FRAME_SIZE
	.align		4
.L_36:
        /*00c0*/ 	.byte	0x04, 0x11
        /*00c2*/ 	.short	(.L_38 - .L_37)
	.align		4
.L_37:
        /*00c4*/ 	.word	index@(_Z15adaptivemaxpoolIdEvPT_S1_Pliiiilll)
        /*00c8*/ 	.word	0x00000000


	//----- nvinfo : EIATTR_REGCOUNT
	.align		4
.L_38:
        /*00cc*/ 	.byte	0x04, 0x2f
        /*00ce*/ 	.short	(.L_40 - .L_39)
	.align		4
.L_39:
        /*00d0*/ 	.word	index@(_Z26atomicadaptivemaxgradinputIdEvPT_S1_Pliiii)
        /*00d4*/ 	.word	0x00000014


	//----- nvinfo : EIATTR_FRAME_SIZE
	.align		4
.L_40:
        /*00d8*/ 	.byte	0x04, 0x11
        /*00da*/ 	.short	(.L_42 - .L_41)
	.align		4
.L_41:
        /*00dc*/ 	.word	index@(_Z26atomicadaptivemaxgradinputIdEvPT_S1_Pliiii)
        /*00e0*/ 	.word	0x00000000


	//----- nvinfo : EIATTR_REGCOUNT
	.align		4
.L_42:
        /*00e4*/ 	.byte	0x04, 0x2f
        /*00e6*/ 	.short	(.L_44 - .L_43)
	.align		4
.L_43:
        /*00e8*/ 	.word	index@(_Z20adaptivemaxgradinputIdEvPT_S1_Pliiii)
        /*00ec*/ 	.word	0x00000016


	//----- nvinfo : EIATTR_FRAME_SIZE
	.align		4
.L_44:
        /*00f0*/ 	.byte	0x04, 0x11
        /*00f2*/ 	.short	(.L_46 - .L_45)
	.align		4
.L_45:
        /*00f4*/ 	.word	index@(_Z20adaptivemaxgradinputIdEvPT_S1_Pliiii)
        /*00f8*/ 	.word	0x00000000


	//----- nvinfo : EIATTR_MIN_STACK_SIZE
	.align		4
.L_46:
        /*00fc*/ 	.byte	0x04, 0x12
        /*00fe*/ 	.short	(.L_48 - .L_47)
	.align		4
.L_47:
        /*0100*/ 	.word	index@(_Z20adaptivemaxgradinputIdEvPT_S1_Pliiii)
        /*0104*/ 	.word	0x00000000


	//----- nvinfo : EIATTR_MIN_STACK_SIZE
	.align		4
.L_48:
        /*0108*/ 	.byte	0x04, 0x12
        /*010a*/ 	.short	(.L_50 - .L_49)
	.align		4
.L_49:
        /*010c*/ 	.word	index@(_Z26atomicadaptivemaxgradinputIdEvPT_S1_Pliiii)
        /*0110*/ 	.word	0x00000000


	//----- nvinfo : EIATTR_MIN_STACK_SIZE
	.align		4
.L_50:
        /*0114*/ 	.byte	0x04, 0x12
        /*0116*/ 	.short	(.L_52 - .L_51)
	.align		4
.L_51:
        /*0118*/ 	.word	index@(_Z15adaptivemaxpoolIdEvPT_S1_Pliiiilll)
        /*011c*/ 	.word	0x00000000


	//----- nvinfo : EIATTR_MIN_STACK_SIZE
	.align		4
.L_52:
        /*0120*/ 	.byte	0x04, 0x12
        /*0122*/ 	.short	(.L_54 - .L_53)
	.align		4
.L_53:
        /*0124*/ 	.word	index@(_Z20adaptivemaxgradinputIfEvPT_S1_Pliiii)
        /*0128*/ 	.word	0x00000000


	//----- nvinfo : EIATTR_MIN_STACK_SIZE
	.align		4
.L_54:
        /*012c*/ 	.byte	0x04, 0x12
        /*012e*/ 	.short	(.L_56 - .L_55)
	.align		4
.L_55:
        /*0130*/ 	.word	index@(_Z26atomicadaptivemaxgradinputIfEvPT_S1_Pliiii)
        /*0134*/ 	.word	0x00000000


	//----- nvinfo : EIATTR_MIN_STACK_SIZE
	.align		4
.L_56:
        /*0138*/ 	.byte	0x04, 0x12
        /*013a*/ 	.short	(.L_58 - .L_57)
	.align		4
.L_57:
        /*013c*/ 	.word	index@(_Z15adaptivemaxpoolIfEvPT_S1_Pliiiilll)
        /*0140*/ 	.word	0x00000000


	//----- nvinfo : EIATTR_MIN_STACK_SIZE
	.align		4
.L_58:
        /*0144*/ 	.byte	0x04, 0x12
        /*0146*/ 	.short	(.L_60 - .L_59)
	.align		4
.L_59:
        /*0148*/ 	.word	index@(_Z20adaptivemaxgradinputIN3c104HalfEEvPT_S3_Pliiii)
        /*014c*/ 	.word	0x00000000


	//----- nvinfo : EIATTR_MIN_STACK_SIZE
	.align		4
.L_60:
        /*0150*/ 	.byte	0x04, 0x12
        /*0152*/ 	.short	(.L_62 - .L_61)
	.align		4
.L_61:
        /*0154*/ 	.word	index@(_Z26atomicadaptivemaxgradinputIN3c104HalfEEvPT_S3_Pliiii)
        /*0158*/ 	.word	0x00000000


	//----- nvinfo : EIATTR_MIN_STACK_SIZE
	.align		4
.L_62:
        /*015c*/ 	.byte	0x04, 0x12
        /*015e*/ 	.short	(.L_64 - .L_63)
	.align		4
.L_63:
        /*0160*/ 	.word	index@(_Z15adaptivemaxpoolIN3c104HalfEEvPT_S3_Pliiiilll)
        /*0164*/ 	.word	0x00000000
.L_64:


//--------------------- .nv.compat                --------------------------
	.section	.nv.compat,"",@"SHT_CUDA_COMPAT_INFO"
	.align	4
        /*0000*/ 	.byte	0x02, 0x09, 0x00, 0x00, 0x02, 0x02, 0x01, 0x00, 0x02, 0x05, 0x05, 0x00, 0x03, 0x07, 0x01, 0x01
        /*0010*/ 	.byte	0x02, 0x03, 0x00, 0x00, 0x02, 0x06, 0x01, 0x00, 0x04, 0x0b, 0x08, 0x00, 0x01, 0x00, 0x00, 0x00
        /*0020*/ 	.byte	0x00, 0x00, 0x00, 0x00


//--------------------- .nv.info._Z20adaptivemaxgradinputIdEvPT_S1_Pliiii --------------------------
	.section	.nv.info._Z20adaptivemaxgradinputIdEvPT_S1_Pliiii,"",@"SHT_CUDA_INFO"
	.sectionflags	@""
	.align	4


	//----- nvinfo : EIATTR_CUDA_API_VERSION
	.align		4
        /*0000*/ 	.byte	0x04, 0x37
        /*0002*/ 	.short	(.L_66 - .L_65)
.L_65:
        /*0004*/ 	.word	0x00000082


	//----- nvinfo : EIATTR_KPARAM_INFO
	.align		4
.L_66:
        /*0008*/ 	.byte	0x04, 0x17
        /*000a*/ 	.short	(.L_68 - .L_67)
.L_67:
        /*000c*/ 	.word	0x00000000
        /*0010*/ 	.short	0x0006
        /*0012*/ 	.short	0x0024
        /*0014*/ 	.byte	0x00, 0xf0, 0x11, 0x00


	//----- nvinfo : EIATTR_KPARAM_INFO
	.align		4
.L_68:
        /*0018*/ 	.byte	0x04, 0x17
        /*001a*/ 	.short	(.L_70 - .L_69)
.L_69:
        /*001c*/ 	.word	0x00000000
        /*0020*/ 	.short	0x0005
        /*0022*/ 	.short	0x0020
        /*0024*/ 	.byte	0x00, 0xf0, 0x11, 0x00


	//----- nvinfo : EIATTR_KPARAM_INFO
	.align		4
.L_70:
        /*0028*/ 	.byte	0x04, 0x17
        /*002a*/ 	.short	(.L_72 - .L_71)
.L_71:
        /*002c*/ 	.word	0x00000000
        /*0030*/ 	.short	0x0004
        /*0032*/ 	.short	0x001c
        /*0034*/ 	.byte	0x00, 0xf0, 0x11, 0x00


	//----- nvinfo : EIATTR_KPARAM_INFO
	.align		4
.L_72:
        /*0038*/ 	.byte	0x04, 0x17
        /*003a*/ 	.short	(.L_74 - .L_73)
.L_73:
        /*003c*/ 	.word	0x00000000
        /*0040*/ 	.short	0x0003
        /*0042*/ 	.short	0x0018
        /*0044*/ 	.byte	0x00, 0xf0, 0x11, 0x00


	//----- nvinfo : EIATTR_KPARAM_INFO
	.align		4
.L_74:
        /*0048*/ 	.byte	0x04, 0x17
        /*004a*/ 	.short	(.L_76 - .L_75)
.L_75:
        /*004c*/ 	.word	0x00000000
        /*0050*/ 	.short	0x0002
        /*0052*/ 	.short	0x0010
        /*0054*/ 	.byte	0x00, 0xf0, 0x21, 0x00


	//----- nvinfo : EIATTR_KPARAM_INFO
	.align		4
.L_76:
        /*0058*/ 	.byte	0x04, 0x17
        /*005a*/ 	.short	(.L_78 - .L_77)
.L_77:
        /*005c*/ 	.word	0x00000000
        /*0060*/ 	.short	0x0001
        /*0062*/ 	.short	0x0008
        /*0064*/ 	.byte	0x00, 0xf0, 0x21, 0x00


	//----- nvinfo : EIATTR_KPARAM_INFO
	.align		4
.L_78:
        /*0068*/ 	.byte	0x04, 0x17
        /*006a*/ 	.short	(.L_80 - .L_79)
.L_79:
        /*006c*/ 	.word	0x00000000
        /*0070*/ 	.short	0x0000
        /*0072*/ 	.short	0x0000
        /*0074*/ 	.byte	0x00, 0xf0, 0x21, 0x00


	//----- nvinfo : EIATTR_SPARSE_MMA_MASK
	.align		4
.L_80:
        /*0078*/ 	.byte	0x03, 0x50
        /*007a*/ 	.short	0x0000


	//----- nvinfo : EIATTR_MAXREG_COUNT
	.align		4
        /*007c*/ 	.byte	0x03, 0x1b
        /*007e*/ 	.short	0x00ff


	//----- nvinfo : EIATTR_MERCURY_ISA_VERSION
	.align		4
        /*0080*/ 	.byte	0x03, 0x5f
        /*0082*/ 	.short	0x0101


	//----- nvinfo : EIATTR_VRC_CTA_INIT_COUNT
	.align		4
        /*0084*/ 	.byte	0x02, 0x4a
	.zero		1
	.zero		1


	//----- nvinfo : EIATTR_EXIT_INSTR_OFFSETS
	.align		4
        /*0088*/ 	.byte	0x04, 0x1c
        /*008a*/ 	.short	(.L_82 - .L_81)


	//   ....[0]....
.L_81:
        /*008c*/ 	.word	0x00000070


	//   ....[1]....
        /*0090*/ 	.word	0x00000390


	//----- nvinfo : EIATTR_CRS_STACK_SIZE
	.align		4
.L_82:
        /*0094*/ 	.byte	0x04, 0x1e
        /*0096*/ 	.short	(.L_84 - .L_83)
.L_83:
        /*0098*/ 	.word	0x00000000


	//----- nvinfo : EIATTR_CBANK_PARAM_SIZE
	.align		4
.L_84:
        /*009c*/ 	.byte	0x03, 0x19
        /*009e*/ 	.short	0x0028


	//----- nvinfo : EIATTR_PARAM_CBANK
	.align		4
        /*00a0*/ 	.byte	0x04, 0x0a
        /*00a2*/ 	.short	(.L_86 - .L_85)
	.align		4
.L_85:
        /*00a4*/ 	.word	index@(.nv.constant0._Z20adaptivemaxgradinputIdEvPT_S1_Pliiii)
        /*00a8*/ 	.short	0x0380
        /*00aa*/ 	.short	0x0028


	//----- nvinfo : EIATTR_SW_WAR
	.align		4
.L_86:
        /*00ac*/ 	.byte	0x04, 0x36
        /*00ae*/ 	.short	(.L_88 - .L_87)
.L_87:
        /*00b0*/ 	.word	0x00000008
.L_88:


//--------------------- .nv.info._Z26atomicadaptivemaxgradinputIdEvPT_S1_Pliiii --------------------------
	.section	.nv.info._Z26atomicadaptivemaxgradinputIdEvPT_S1_Pliiii,"",@"SHT_CUDA_INFO"
	.sectionflags	@""
	.align	4


	//----- nvinfo : EIATTR_CUDA_API_VERSION
	.align		4
        /*0000*/ 	.byte	0x04, 0x37
        /*0002*/ 	.short	(.L_90 - .L_89)
.L_89:
        /*0004*/ 	.word	0x00000082


	//----- nvinfo : EIATTR_KPARAM_INFO
	.align		4
.L_90:
        /*0008*/ 	.byte	0x04, 0x17
        /*000a*/ 	.short	(.L_92 - .L_91)
.L_91:
        /*000c*/ 	.word	0x00000000
        /*0010*/ 	.short	0x0006
        /*0012*/ 	.short	0x0024
        /*0014*/ 	.byte	0x00, 0xf0, 0x11, 0x00


	//----- nvinfo : EIATTR_KPARAM_INFO
	.align		4
.L_92:
        /*0018*/ 	.byte	0x04, 0x17
        /*001a*/ 	.short	(.L_94 - .L_93)
.L_93:
        /*001c*/ 	.word	0x00000000
        /*0020*/ 	.short	0x0005
        /*0022*/ 	.short	0x0020
        /*0024*/ 	.byte	0x00, 0xf0, 0x11, 0x00


	//----- nvinfo : EIATTR_KPARAM_INFO
	.align		4
.L_94:
        /*0028*/ 	.byte	0x04, 0x17
        /*002a*/ 	.short	(.L_96 - .L_95)
.L_95:
        /*002c*/ 	.word	0x00000000
        /*0030*/ 	.short	0x0004
        /*0032*/ 	.short	0x001c
        /*0034*/ 	.byte	0x00, 0xf0, 0x11, 0x00


	//----- nvinfo : EIATTR_KPARAM_INFO
	.align		4
.L_96:
        /*0038*/ 	.byte	0x04, 0x17
        /*003a*/ 	.short	(.L_98 - .L_97)
.L_97:
        /*003c*/ 	.word	0x00000000
        /*0040*/ 	.short	0x0003
        /*0042*/ 	.short	0x0018
        /*0044*/ 	.byte	0x00, 0xf0, 0x11, 0x00


	//----- nvinfo : EIATTR_KPARAM_INFO
	.align		4
.L_98:
        /*0048*/ 	.byte	0x04, 0x17
        /*004a*/ 	.short	(.L_100 - .L_99)
.L_99:
        /*004c*/ 	.word	0x00000000
        /*0050*/ 	.short	0x0002
        /*0052*/ 	.short	0x0010
        /*0054*/ 	.byte	0x00, 0xf0, 0x21, 0x00


	//----- nvinfo : EIATTR_KPARAM_INFO
	.align		4
.L_100:
        /*0058*/ 	.byte	0x04, 0x17
        /*005a*/ 	.short	(.L_102 - .L_101)
.L_101:
        /*005c*/ 	.word	0x00000000
        /*0060*/ 	.short	0x0001
        /*0062*/ 	.short	0x0008
        /*0064*/ 	.byte	0x00, 0xf0, 0x21, 0x00


	//----- nvinfo : EIATTR_KPARAM_INFO
	.align		4
.L_102:
        /*0068*/ 	.byte	0x04, 0x17
        /*006a*/ 	.short	(.L_104 - .L_103)
.L_103:
        /*006c*/ 	.word	0x00000000
        /*0070*/ 	.short	0x0000
        /*0072*/ 	.short	0x0000
        /*0074*/ 	.byte	0x00, 0xf0, 0x21, 0x00


	//----- nvinfo : EIATTR_SPARSE_MMA_MASK
	.align		4
.L_104:
        /*0078*/ 	.byte	0x03, 0x50
        /*007a*/ 	.short	0x0000


	//----- nvinfo : EIATTR_MAXREG_COUNT
	.align		4
        /*007c*/ 	.byte	0x03, 0x1b
        /*007e*/ 	.short	0x00ff


	//----- nvinfo : EIATTR_MERCURY_ISA_VERSION
	.align		4
        /*0080*/ 	.byte	0x03, 0x5f
        /*0082*/ 	.short	0x0101


	//----- nvinfo : EIATTR_VRC_CTA_INIT_COUNT
	.align		4
        /*0084*/ 	.byte	0x02, 0x4a
	.zero		1
	.zero		1


	//----- nvinfo : EIATTR_EXIT_INSTR_OFFSETS
	.align		4
        /*0088*/ 	.byte	0x04, 0x1c
        /*008a*/ 	.short	(.L_106 - .L_105)


	//   ....[0]....
.L_105:
        /*008c*/ 	.word	0x00000070


	//   ....[1]....
        /*0090*/ 	.word	0x00000380


	//----- nvinfo : EIATTR_CRS_STACK_SIZE
	.align		4
.L_106:
        /*0094*/ 	.byte	0x04, 0x1e
        /*0096*/ 	.short	(.L_108 - .L_107)
.L_107:
        /*0098*/ 	.word	0x00000000


	//----- nvinfo : EIATTR_CBANK_PARAM_SIZE
	.align		4
.L_108:
        /*009c*/ 	.byte	0x03, 0x19
        /*009e*/ 	.short	0x0028


	//----- nvinfo : EIATTR_PARAM_CBANK
	.align		4
        /*00a0*/ 	.byte	0x04, 0x0a
        /*00a2*/ 	.short	(.L_110 - .L_109)
	.align		4
.L_109:
        /*00a4*/ 	.word	index@(.nv.constant0._Z26atomicadaptivemaxgradinputIdEvPT_S1_Pliiii)
        /*00a8*/ 	.short	0x0380
        /*00aa*/ 	.short	0x0028


	//----- nvinfo : EIATTR_SW_WAR
	.align		4
.L_110:
        /*00ac*/ 	.byte	0x04, 0x36
        /*00ae*/ 	.short	(.L_112 - .L_111)
.L_111:
        /*00b0*/ 	.word	0x00000008
.L_112:


//--------------------- .nv.info._Z15adaptivemaxpoolIdEvPT_S1_Pliiiilll --------------------------
	.section	.nv.info._Z15adaptivemaxpoolIdEvPT_S1_Pliiiilll,"",@"SHT_CUDA_INFO"
	.sectionflags	@""
	.align	4


	//----- nvinfo : EIATTR_CUDA_API_VERSION
	.align		4
        /*0000*/ 	.byte	0x04, 0x37
        /*0002*/ 	.short	(.L_114 - .L_113)
.L_113:
        /*0004*/ 	.word	0x00000082


	//----- nvinfo : EIATTR_KPARAM_INFO
	.align		4
.L_114:
        /*0008*/ 	.byte	0x04, 0x17
        /*000a*/ 	.short	(.L_116 - .L_115)
.L_115:
        /*000c*/ 	.word	0x00000000
        /*0010*/ 	.short	0x0009
        /*0012*/ 	.short	0x0038
        /*0014*/ 	.byte	0x00, 0xf0, 0x21, 0x00


	//----- nvinfo : EIATTR_KPARAM_INFO
	.align		4
.L_116:
        /*0018*/ 	.byte	0x04, 0x17
        /*001a*/ 	.short	(.L_118 - .L_117)
.L_117:
        /*001c*/ 	.word	0x00000000
        /*0020*/ 	.short	0x0008
        /*0022*/ 	.short	0x0030
        /*0024*/ 	.byte	0x00, 0xf0, 0x21, 0x00


	//----- nvinfo : EIATTR_KPARAM_INFO
	.align		4
.L_118:
        /*0028*/ 	.byte	0x04, 0x17
        /*002a*/ 	.short	(.L_120 - .L_119)
.L_119:
        /*002c*/ 	.word	0x00000000
        /*0030*/ 	.short	0x0007
        /*0032*/ 	.short	0x0028
        /*0034*/ 	.byte	0x00, 0xf0, 0x21, 0x00


	//----- nvinfo : EIATTR_KPARAM_INFO
	.align		4
.L_120:
        /*0038*/ 	.byte	0x04, 0x17
        /*003a*/ 	.short	(.L_122 - .L_121)
.L_121:
        /*003c*/ 	.word	0x00000000
        /*0040*/ 	.short	0x0006
        /*0042*/ 	.short	0x0024
        /*0044*/ 	.byte	0x00, 0xf0, 0x11, 0x00


	//----- nvinfo : EIATTR_KPARAM_INFO
	.align		4
.L_122:
        /*0048*/ 	.byte	0x04, 0x17
        /*004a*/ 	.short	(.L_124 - .L_123)
.L_123:
        /*004c*/ 	.word	0x00000000
        /*0050*/ 	.short	0x0005
        /*0052*/ 	.short	0x0020
        /*0054*/ 	.byte	0x00, 0xf0, 0x11, 0x00


	//----- nvinfo : EIATTR_KPARAM_INFO
	.align		4
.L_124:
        /*0058*/ 	.byte	0x04, 0x17
        /*005a*/ 	.short	(.L_126 - .L_125)
.L_125:
        /*005c*/ 	.word	0x00000000
        /*0060*/ 	.short	0x0004
        /*0062*/ 	.short	0x001c
        /*0064*/ 	.byte	0x00, 0xf0, 0x11, 0x00


	//----- nvinfo : EIATTR_KPARAM_INFO
	.align		4
.L_126:
        /*0068*/ 	.byte	0x04, 0x17
        /*006a*/ 	.short	(.L_128 - .L_127)
.L_127:
        /*006c*/ 	.word	0x00000000
        /*0070*/ 	.short	0x0003
        /*0072*/ 	.short	0x0018
        /*0074*/ 	.byte	0x00, 0xf0, 0x11, 0x00


	//----- nvinfo : EIATTR_KPARAM_INFO
	.align		4
.L_128:
        /*0078*/ 	.byte	0x04, 0x17
        /*007a*/ 	.short	(.L_130 - .L_129)
.L_129:
        /*007c*/ 	.word	0x00000000
        /*0080*/ 	.short	0x0002
        /*0082*/ 	.short	0x0010
        /*0084*/ 	.byte	0x00, 0xf0, 0x21, 0x00


	//----- nvinfo : EIATTR_KPARAM_INFO
	.align		4
.L_130:
        /*0088*/ 	.byte	0x04, 0x17
        /*008a*/ 	.short	(.L_132 - .L_131)
.L_131:
        /*008c*/ 	.word	0x00000000
        /*0090*/ 	.short	0x0001
        /*0092*/ 	.short	0x0008
        /*0094*/ 	.byte	0x00, 0xf0, 0x21, 0x00


	//----- nvinfo : EIATTR_KPARAM_INFO
	.align		4
.L_132:
        /*0098*/ 	.byte	0x04, 0x17
        /*009a*/ 	.short	(.L_134 - .L_133)
.L_133:
        /*009c*/ 	.word	0x00000000
        /*00a0*/ 	.short	0x0000
        /*00a2*/ 	.short	0x0000
        /*00a4*/ 	.byte	0x00, 0xf0, 0x21, 0x00


	//----- nvinfo : EIATTR_SPARSE_MMA_MASK
	.align		4
.L_134:
        /*00a8*/ 	.byte	0x03, 0x50
        /*00aa*/ 	.short	0x0000


	//----- nvinfo : EIATTR_MAXREG_COUNT
	.align		4
        /*00ac*/ 	.byte	0x03, 0x1b
        /*00ae*/ 	.short	0x00ff


	//----- nvinfo : EIATTR_MERCURY_ISA_VERSION
	.align		4
        /*00b0*/ 	.byte	0x03, 0x5f
        /*00b2*/ 	.short	0x0101


	//----- nvinfo : EIATTR_VRC_CTA_INIT_COUNT
	.align		4
        /*00b4*/ 	.byte	0x02, 0x4a
	.zero		1
	.zero		1


	//----- nvinfo : EIATTR_EXIT_INSTR_OFFSETS
	.align		4
        /*00b8*/ 	.byte	0x04, 0x1c
        /*00ba*/ 	.short	(.L_136 - .L_135)


	//   ....[0]....
.L_135:
        /*00bc*/ 	.word	0x00000070


	//   ....[1]....
        /*00c0*/ 	.word	0x000013a0


	//----- nvinfo : EIATTR_CRS_STACK_SIZE
	.align		4
.L_136:
        /*00c4*/ 	.byte	0x04, 0x1e
        /*00c6*/ 	.short	(.L_138 - .L_137)
.L_137:
        /*00c8*/ 	.word	0x00000000


	//----- nvinfo : EIATTR_CBANK_PARAM_SIZE
	.align		4
.L_138:
        /*00cc*/ 	.byte	0x03, 0x19
        /*00ce*/ 	.short	0x0040


	//----- nvinfo : EIATTR_PARAM_CBANK
	.align		4
        /*00d0*/ 	.byte	0x04, 0x0a
        /*00d2*/ 	.short	(.L_140 - .L_139)
	.align		4
.L_139:
        /*00d4*/ 	.word	index@(.nv.constant0._Z15adaptivemaxpoolIdEvPT_S1_Pliiiilll)
        /*00d8*/ 	.short	0x0380
        /*00da*/ 	.short	0x0040


	//----- nvinfo : EIATTR_SW_WAR
	.align		4
.L_140:
        /*00dc*/ 	.byte	0x04, 0x36
        /*00de*/ 	.short	(.L_142 - .L_141)
.L_141:
        /*00e0*/ 	.word	0x00000008
.L_142:


//--------------------- .nv.info._Z20adaptivemaxgradinputIfEvPT_S1_Pliiii --------------------------
	.section	.nv.info._Z20adaptivemaxgradinputIfEvPT_S1_Pliiii,"",@"SHT_CUDA_INFO"
	.sectionflags	@""
	.align	4


	//----- nvinfo : EIATTR_CUDA_API_VERSION
	.align		4
        /*0000*/ 	.byte	0x04, 0x37
        /*0002*/ 	.short	(.L_144 - .L_143)
.L_143:
        /*0004*/ 	.word	0x00000082


	//----- nvinfo : EIATTR_KPARAM_INFO
	.align		4
.L_144:
        /*0008*/ 	.byte	0x04, 0x17
        /*000a*/ 	.short	(.L_146 - .L_145)
.L_145:
        /*000c*/ 	.word	0x00000000
        /*0010*/ 	.short	0x0006
        /*0012*/ 	.short	0x0024
        /*0014*/ 	.byte	0x00, 0xf0, 0x11, 0x00


	//----- nvinfo : EIATTR_KPARAM_INFO
	.align		4
.L_146:
        /*0018*/ 	.byte	0x04, 0x17
        /*001a*/ 	.short	(.L_148 - .L_147)
.L_147:
        /*001c*/ 	.word	0x00000000
        /*0020*/ 	.short	0x0005
        /*0022*/ 	.short	0x0020
        /*0024*/ 	.byte	0x00, 0xf0, 0x11, 0x00


	//----- nvinfo : EIATTR_KPARAM_INFO
	.align		4
.L_148:
        /*0028*/ 	.byte	0x04, 0x17
        /*002a*/ 	.short	(.L_150 - .L_149)
.L_149:
        /*002c*/ 	.word	0x00000000
        /*0030*/ 	.short	0x0004
        /*0032*/ 	.short	0x001c
        /*0034*/ 	.byte	0x00, 0xf0, 0x11, 0x00


	//----- nvinfo : EIATTR_KPARAM_INFO
	.align		4
.L_150:
        /*0038*/ 	.byte	0x04, 0x17
        /*003a*/ 	.short	(.L_152 - .L_151)
.L_151:
        /*003c*/ 	.word	0x00000000
        /*0040*/ 	.short	0x0003
        /*0042*/ 	.short	0x0018
        /*0044*/ 	.byte	0x00, 0xf0, 0x11, 0x00


	//----- nvinfo : EIATTR_KPARAM_INFO
	.align		4
.L_152:
        /*0048*/ 	.byte	0x04, 0x17
        /*004a*/ 	.short	(.L_154 - .L_153)
.L_153:
        /*004c*/ 	.word	0x00000000
        /*0050*/ 	.short	0x0002
        /*0052*/ 	.short	0x0010
        /*0054*/ 	.byte	0x00, 0xf0, 0x21, 0x00


	//----- nvinfo : EIATTR_KPARAM_INFO
	.align		4
.L_154:
        /*0058*/ 	.byte	0x04, 0x17
        /*005a*/ 	.short	(.L_156 - .L_155)
.L_155:
        /*005c*/ 	.word	0x00000000
        /*0060*/ 	.short	0x0001
        /*0062*/ 	.short	0x0008
        /*0064*/ 	.byte	0x00, 0xf0, 0x21, 0x00


	//----- nvinfo : EIATTR_KPARAM_INFO
	.align		4
.L_156:
        /*0068*/ 	.byte	0x04, 0x17
        /*006a*/ 	.short	(.L_158 - .L_157)
.L_157:
        /*006c*/ 	.word	0x00000000
        /*0070*/ 	.short	0x0000
        /*0072*/ 	.short	0x0000
        /*0074*/ 	.byte	0x00, 0xf0, 0x21, 0x00


	//----- nvinfo : EIATTR_SPARSE_MMA_MASK
	.align		4
.L_158:
        /*0078*/ 	.byte	0x03, 0x50
        /*007a*/ 	.short	0x0000


	//----- nvinfo : EIATTR_MAXREG_COUNT
	.align		4
        /*007c*/ 	.byte	0x03, 0x1b
        /*007e*/ 	.short	0x00ff


	//----- nvinfo : EIATTR_MERCURY_ISA_VERSION
	.align		4
        /*0080*/ 	.byte	0x03, 0x5f
        /*0082*/ 	.short	0x0101


	//----- nvinfo : EIATTR_VRC_CTA_INIT_COUNT
	.align		4
        /*0084*/ 	.byte	0x02, 0x4a
	.zero		1
	.zero		1


	//----- nvinfo : EIATTR_EXIT_INSTR_OFFSETS
	.align		4
        /*0088*/ 	.byte	0x04, 0x1c
        /*008a*/ 	.short	(.L_160 - .L_159)


	//   ....[0]....
.L_159:
        /*008c*/ 	.word	0x00000070


	//   ....[1]....
        /*0090*/ 	.word	0x00000370


	//----- nvinfo : EIATTR_CRS_STACK_SIZE
	.align		4
.L_160:
        /*0094*/ 	.byte	0x04, 0x1e
        /*0096*/ 	.short	(.L_162 - .L_161)
.L_161:
        /*0098*/ 	.word	0x00000000


	//----- nvinfo : EIATTR_CBANK_PARAM_SIZE
	.align		4
.L_162:
        /*009c*/ 	.byte	0x03, 0x19
        /*009e*/ 	.short	0x0028


	//----- nvinfo : EIATTR_PARAM_CBANK
	.align		4
        /*00a0*/ 	.byte	0x04, 0x0a
        /*00a2*/ 	.short	(.L_164 - .L_163)
	.align		4
.L_163:
        /*00a4*/ 	.word	index@(.nv.constant0._Z20adaptivemaxgradinputIfEvPT_S1_Pliiii)
        /*00a8*/ 	.short	0x0380
        /*00aa*/ 	.short	0x0028


	//----- nvinfo : EIATTR_SW_WAR
	.align		4
.L_164:
        /*00ac*/ 	.byte	0x04, 0x36
        /*00ae*/ 	.short	(.L_166 - .L_165)
.L_165:
        /*00b0*/ 	.word	0x00000008
.L_166:


//--------------------- .nv.info._Z26atomicadaptivemaxgradinputIfEvPT_S1_Pliiii --------------------------
	.section	.nv.info._Z26atomicadaptivemaxgradinputIfEvPT_S1_Pliiii,"",@"SHT_CUDA_INFO"
	.sectionflags	@""
	.align	4


	//----- nvinfo : EIATTR_CUDA_API_VERSION
	.align		4
        /*0000*/ 	.byte	0x04, 0x37
        /*0002*/ 	.short	(.L_168 - .L_167)
.L_167:
        /*0004*/ 	.word	0x00000082


	//----- nvinfo : EIATTR_KPARAM_INFO
	.align		4
.L_168:
        /*0008*/ 	.byte	0x04, 0x17
        /*000a*/ 	.short	(.L_170 - .L_169)
.L_169:
        /*000c*/ 	.word	0x00000000
        /*0010*/ 	.short	0x0006
        /*0012*/ 	.short	0x0024
        /*0014*/ 	.byte	0x00, 0xf0, 0x11, 0x00


	//----- nvinfo : EIATTR_KPARAM_INFO
	.align		4
.L_170:
        /*0018*/ 	.byte	0x04, 0x17
        /*001a*/ 	.short	(.L_172 - .L_171)
.L_171:
        /*001c*/ 	.word	0x00000000
        /*0020*/ 	.short	0x0005
        /*0022*/ 	.short	0x0020
        /*0024*/ 	.byte	0x00, 0xf0, 0x11, 0x00


	//----- nvinfo : EIATTR_KPARAM_INFO
	.align		4
.L_172:
        /*0028*/ 	.byte	0x04, 0x17
        /*002a*/ 	.short	(.L_174 - .L_173)
.L_173:
        /*002c*/ 	.word	0x00000000
        /*0030*/ 	.short	0x0004
        /*0032*/ 	.short	0x001c
        /*0034*/ 	.byte	0x00, 0xf0, 0x11, 0x00


	//----- nvinfo : EIATTR_KPARAM_INFO
	.align		4
.L_174:
        /*0038*/ 	.byte	0x04, 0x17
        /*003a*/ 	.short	(.L_176 - .L_175)
.L_175:
        /*003c*/ 	.word	0x00000000
        /*0040*/ 	.short	0x0003
        /*0042*/ 	.short	0x0018
        /*0044*/ 	.byte	0x00, 0xf0, 0x11, 0x00


	//----- nvinfo : EIATTR_KPARAM_INFO
	.align		4
.L_176:
        /*0048*/ 	.byte	0x04, 0x17
        /*004a*/ 	.short	(.L_178 - .L_177)
.L_177:
        /*004c*/ 	.word	0x00000000
        /*0050*/ 	.short	0x0002
        /*0052*/ 	.short	0x0010
        /*0054*/ 	.byte	0x00, 0xf0, 0x21, 0x00


	//----- nvinfo : EIATTR_KPARAM_INFO
	.align		4
.L_178:
        /*0058*/ 	.byte	0x04, 0x17
        /*005a*/ 	.short	(.L_180 - .L_179)
.L_179:
        /*005c*/ 	.word	0x00000000
        /*0060*/ 	.short	0x0001
        /*0062*/ 	.short	0x0008
        /*0064*/ 	.byte	0x00, 0xf0, 0x21, 0x00


	//----- nvinfo : EIATTR_KPARAM_INFO
	.align		4
.L_180:
        /*0068*/ 	.byte	0x04, 0x17
        /*006a*/ 	.short	(.L_182 - .L_181)
.L_181:
        /*006c*/ 	.word	0x00000000
        /*0070*/ 	.short	0x0000
        /*0072*/ 	.short	0x0000
        /*0074*/ 	.byte	0x00, 0xf0, 0x21, 0x00


	//----- nvinfo : EIATTR_SPARSE_MMA_MASK
	.align		4
.L_182:
        /*0078*/ 	.byte	0x03, 0x50
        /*007a*/ 	.short	0x0000


	//----- nvinfo : EIATTR_MAXREG_COUNT
	.align		4
        /*007c*/ 	.byte	0x03, 0x1b
        /*007e*/ 	.short	0x00ff


	//----- nvinfo : EIATTR_MERCURY_ISA_VERSION
	.align		4
        /*0080*/ 	.byte	0x03, 0x5f
        /*0082*/ 	.short	0x0101


	//----- nvinfo : EIATTR_VRC_CTA_INIT_COUNT
	.align		4
        /*0084*/ 	.byte	0x02, 0x4a
	.zero		1
	.zero		1


	//----- nvinfo : EIATTR_EXIT_INSTR_OFFSETS
	.align		4
        /*0088*/ 	.byte	0x04, 0x1c
        /*008a*/ 	.short	(.L_184 - .L_183)


	//   ....[0]....
.L_183:
        /*008c*/ 	.word	0x00000070


	//   ....[1]....
        /*0090*/ 	.word	0x00000350


	//----- nvinfo : EIATTR_CRS_STACK_SIZE
	.align		4
.L_184:
        /*0094*/ 	.byte	0x04, 0x1e
        /*0096*/ 	.short	(.L_186 - .L_185)
.L_185:
        /*0098*/ 	.word	0x00000000


	//----- nvinfo : EIATTR_CBANK_PARAM_SIZE
	.align		4
.L_186:
        /*009c*/ 	.byte	0x03, 0x19
        /*009e*/ 	.short	0x0028


	//----- nvinfo : EIATTR_PARAM_CBANK
	.align		4
        /*00a0*/ 	.byte	0x04, 0x0a
        /*00a2*/ 	.short	(.L_188 - .L_187)
	.align		4
.L_187:
        /*00a4*/ 	.word	index@(.nv.constant0._Z26atomicadaptivemaxgradinputIfEvPT_S1_Pliiii)
        /*00a8*/ 	.short	0x0380
        /*00aa*/ 	.short	0x0028


	//----- nvinfo : EIATTR_SW_WAR
	.align		4
.L_188:
        /*00ac*/ 	.byte	0x04, 0x36
        /*00ae*/ 	.short	(.L_190 - .L_189)
.L_189:
        /*00b0*/ 	.word	0x00000008
.L_190:


//--------------------- .nv.info._Z15adaptivemaxpoolIfEvPT_S1_Pliiiilll --------------------------
	.section	.nv.info._Z15adaptivemaxpoolIfEvPT_S1_Pliiiilll,"",@"SHT_CUDA_INFO"
	.sectionflags	@""
	.align	4


	//----- nvinfo : EIATTR_CUDA_API_VERSION
	.align		4
        /*0000*/ 	.byte	0x04, 0x37
        /*0002*/ 	.short	(.L_192 - .L_191)
.L_191:
        /*0004*/ 	.word	0x00000082


	//----- nvinfo : EIATTR_KPARAM_INFO
	.align		4
.L_192:
        /*0008*/ 	.byte	0x04, 0x17
        /*000a*/ 	.short	(.L_194 - .L_193)
.L_193:
        /*000c*/ 	.word	0x00000000
        /*0010*/ 	.short	0x0009
        /*0012*/ 	.short	0x0038
        /*0014*/ 	.byte	0x00, 0xf0, 0x21, 0x00


	//----- nvinfo : EIATTR_KPARAM_INFO
	.align		4
.L_194:
        /*0018*/ 	.byte	0x04, 0x17
        /*001a*/ 	.short	(.L_196 - .L_195)
.L_195:
        /*001c*/ 	.word	0x00000000
        /*0020*/ 	.short	0x0008
        /*0022*/ 	.short	0x0030
        /*0024*/ 	.byte	0x00, 0xf0, 0x21, 0x00


	//----- nvinfo : EIATTR_KPARAM_INFO
	.align		4
.L_196:
        /*0028*/ 	.byte	0x04, 0x17
        /*002a*/ 	.short	(.L_198 - .L_197)
.L_197:
        /*002c*/ 	.word	0x00000000
        /*0030*/ 	.short	0x0007
        /*0032*/ 	.short	0x0028
        /*0034*/ 	.byte	0x00, 0xf0, 0x21, 0x00


	//----- nvinfo : EIATTR_KPARAM_INFO
	.align		4
.L_198:
        /*0038*/ 	.byte	0x04, 0x17
        /*003a*/ 	.short	(.L_200 - .L_199)
.L_199:
        /*003c*/ 	.word	0x00000000
        /*0040*/ 	.short	0x0006
        /*0042*/ 	.short	0x0024
        /*0044*/ 	.byte	0x00, 0xf0, 0x11, 0x00


	//----- nvinfo : EIATTR_KPARAM_INFO
	.align		4
.L_200:
        /*0048*/ 	.byte	0x04, 0x17
        /*004a*/ 	.short	(.L_202 - .L_201)
.L_201:
        /*004c*/ 	.word	0x00000000
        /*0050*/ 	.short	0x0005
        /*0052*/ 	.short	0x0020
        /*0054*/ 	.byte	0x00, 0xf0, 0x11, 0x00


	//----- nvinfo : EIATTR_KPARAM_INFO
	.align		4
.L_202:
        /*0058*/ 	.byte	0x04, 0x17
        /*005a*/ 	.short	(.L_204 - .L_203)
.L_203:
        /*005c*/ 	.word	0x00000000
        /*0060*/ 	.short	0x0004
        /*0062*/ 	.short	0x001c
        /*0064*/ 	.byte	0x00, 0xf0, 0x11, 0x00


	//----- nvinfo : EIATTR_KPARAM_INFO
	.align		4
.L_204:
        /*0068*/ 	.byte	0x04, 0x17
        /*006a*/ 	.short	(.L_206 - .L_205)
.L_205:
        /*006c*/ 	.word	0x00000000
        /*0070*/ 	.short	0x0003
        /*0072*/ 	.short	0x0018
        /*0074*/ 	.byte	0x00, 0xf0, 0x11, 0x00


	//----- nvinfo : EIATTR_KPARAM_INFO
	.align		4
.L_206:
        /*0078*/ 	.byte	0x04, 0x17
        /*007a*/ 	.short	(.L_208 - .L_207)
.L_207:
        /*007c*/ 	.word	0x00000000
        /*0080*/ 	.short	0x0002
        /*0082*/ 	.short	0x0010
        /*0084*/ 	.byte	0x00, 0xf0, 0x21, 0x00


	//----- nvinfo : EIATTR_KPARAM_INFO
	.align		4
.L_208:
        /*0088*/ 	.byte	0x04, 0x17
        /*008a*/ 	.short	(.L_210 - .L_209)
.L_209:
        /*008c*/ 	.word	0x00000000
        /*0090*/ 	.short	0x0001
        /*0092*/ 	.short	0x0008
        /*0094*/ 	.byte	0x00, 0xf0, 0x21, 0x00


	//----- nvinfo : EIATTR_KPARAM_INFO
	.align		4
.L_210:
        /*0098*/ 	.byte	0x04, 0x17
        /*009a*/ 	.short	(.L_212 - .L_211)
.L_211:
        /*009c*/ 	.word	0x00000000
        /*00a0*/ 	.short	0x0000
        /*00a2*/ 	.short	0x0000
        /*00a4*/ 	.byte	0x00, 0xf0, 0x21, 0x00


	//----- nvinfo : EIATTR_SPARSE_MMA_MASK
	.align		4
.L_212:
        /*00a8*/ 	.byte	0x03, 0x50
        /*00aa*/ 	.short	0x0000


	//----- nvinfo : EIATTR_MAXREG_COUNT
	.align		4
        /*00ac*/ 	.byte	0x03, 0x1b
        /*00ae*/ 	.short	0x00ff


	//----- nvinfo : EIATTR_MERCURY_ISA_VERSION
	.align		4
        /*00b0*/ 	.byte	0x03, 0x5f
        /*00b2*/ 	.short	0x0101


	//----- nvinfo : EIATTR_VRC_CTA_INIT_COUNT
	.align		4
        /*00b4*/ 	.byte	0x02, 0x4a
	.zero		1
	.zero		1


	//----- nvinfo : EIATTR_EXIT_INSTR_OFFSETS
	.align		4
        /*00b8*/ 	.byte	0x04, 0x1c
        /*00ba*/ 	.short	(.L_214 - .L_213)


	//   ....[0]....
.L_213:
        /*00bc*/ 	.word	0x00000070


	//   ....[1]....
        /*00c0*/ 	.word	0x000011f0


	//----- nvinfo : EIATTR_CRS_STACK_SIZE
	.align		4
.L_214:
        /*00c4*/ 	.byte	0x04, 0x1e
        /*00c6*/ 	.short	(.L_216 - .L_215)
.L_215:
        /*00c8*/ 	.word	0x00000000


	//----- nvinfo : EIATTR_CBANK_PARAM_SIZE
	.align		4
.L_216:
        /*00cc*/ 	.byte	0x03, 0x19
        /*00ce*/ 	.short	0x0040


	//----- nvinfo : EIATTR_PARAM_CBANK
	.align		4
        /*00d0*/ 	.byte	0x04, 0x0a
        /*00d2*/ 	.short	(.L_218 - .L_217)
	.align		4
.L_217:
        /*00d4*/ 	.word	index@(.nv.constant0._Z15adaptivemaxpoolIfEvPT_S1_Pliiiilll)
        /*00d8*/ 	.short	0x0380
        /*00da*/ 	.short	0x0040


	//----- nvinfo : EIATTR_SW_WAR
	.align		4
.L_218:
        /*00dc*/ 	.byte	0x04, 0x36
        /*00de*/ 	.short	(.L_220 - .L_219)
.L_219:
        /*00e0*/ 	.word	0x00000008
.L_220:


//--------------------- .nv.info._Z20adaptivemaxgradinputIN3c104HalfEEvPT_S3_Pliiii --------------------------
	.section	.nv.info._Z20adaptivemaxgradinputIN3c104HalfEEvPT_S3_Pliiii,"",@"SHT_CUDA_INFO"
	.sectionflags	@""
	.align	4


	//----- nvinfo : EIATTR_CUDA_API_VERSION
	.align		4
        /*0000*/ 	.byte	0x04, 0x37
        /*0002*/ 	.short	(.L_222 - .L_221)
.L_221:
        /*0004*/ 	.word	0x00000082


	//----- nvinfo : EIATTR_KPARAM_INFO
	.align		4
.L_222:
        /*0008*/ 	.byte	0x04, 0x17
        /*000a*/ 	.short	(.L_224 - .L_223)
.L_223:
        /*000c*/ 	.word	0x00000000
        /*0010*/ 	.short	0x0006
        /*0012*/ 	.short	0x0024
        /*0014*/ 	.byte	0x00, 0xf0, 0x11, 0x00


	//----- nvinfo : EIATTR_KPARAM_INFO
	.align		4
.L_224:
        /*0018*/ 	.byte	0x04, 0x17
        /*001a*/ 	.short	(.L_226 - .L_225)
.L_225:
        /*001c*/ 	.word	0x00000000
        /*0020*/ 	.short	0x0005
        /*0022*/ 	.short	0x0020
        /*0024*/ 	.byte	0x00, 0xf0, 0x11, 0x00


	//----- nvinfo : EIATTR_KPARAM_INFO
	.align		4
.L_226:
        /*0028*/ 	.byte	0x04, 0x17
        /*002a*/ 	.short	(.L_228 - .L_227)
.L_227:
        /*002c*/ 	.word	0x00000000
        /*0030*/ 	.short	0x0004
        /*0032*/ 	.short	0x001c
        /*0034*/ 	.byte	0x00, 0xf0, 0x11, 0x00


	//----- nvinfo : EIATTR_KPARAM_INFO
	.align		4
.L_228:
        /*0038*/ 	.byte	0x04, 0x17
        /*003a*/ 	.short	(.L_230 - .L_229)
.L_229:
        /*003c*/ 	.word	0x00000000
        /*0040*/ 	.short	0x0003
        /*0042*/ 	.short	0x0018
        /*0044*/ 	.byte	0x00, 0xf0, 0x11, 0x00


	//----- nvinfo : EIATTR_KPARAM_INFO
	.align		4
.L_230:
        /*0048*/ 	.byte	0x04, 0x17
        /*004a*/ 	.short	(.L_232 - .L_231)
.L_231:
        /*004c*/ 	.word	0x00000000
        /*0050*/ 	.short	0x0002
        /*0052*/ 	.short	0x0010
        /*0054*/ 	.byte	0x00, 0xf0, 0x21, 0x00


	//----- nvinfo : EIATTR_KPARAM_INFO
	.align		4
.L_232:
        /*0058*/ 	.byte	0x04, 0x17
        /*005a*/ 	.short	(.L_234 - .L_233)
.L_233:
        /*005c*/ 	.word	0x00000000
        /*0060*/ 	.short	0x0001
        /*0062*/ 	.short	0x0008
        /*0064*/ 	.byte	0x00, 0xf0, 0x21, 0x00


	//----- nvinfo : EIATTR_KPARAM_INFO
	.align		4
.L_234:
        /*0068*/ 	.byte	0x04, 0x17
        /*006a*/ 	.short	(.L_236 - .L_235)
.L_235:
        /*006c*/ 	.word	0x00000000
        /*0070*/ 	.short	0x0000
        /*0072*/ 	.short	0x0000
        /*0074*/ 	.byte	0x00, 0xf0, 0x21, 0x00


	//----- nvinfo : EIATTR_SPARSE_MMA_MASK
	.align		4
.L_236:
        /*0078*/ 	.byte	0x03, 0x50
        /*007a*/ 	.short	0x0000


	//----- nvinfo : EIATTR_MAXREG_COUNT
	.align		4
        /*007c*/ 	.byte	0x03, 0x1b
        /*007e*/ 	.short	0x00ff


	//----- nvinfo : EIATTR_MERCURY_ISA_VERSION
	.align		4
        /*0080*/ 	.byte	0x03, 0x5f
        /*0082*/ 	.short	0x0101


	//----- nvinfo : EIATTR_VRC_CTA_INIT_COUNT
	.align		4
        /*0084*/ 	.byte	0x02, 0x4a
	.zero		1
	.zero		1


	//----- nvinfo : EIATTR_EXIT_INSTR_OFFSETS
	.align		4
        /*0088*/ 	.byte	0x04, 0x1c
        /*008a*/ 	.short	(.L_238 - .L_237)


	//   ....[0]....
.L_237:
        /*008c*/ 	.word	0x00000070


	//   ....[1]....
        /*0090*/ 	.word	0x000003a0


	//----- nvinfo : EIATTR_CRS_STACK_SIZE
	.align		4
.L_238:
        /*0094*/ 	.byte	0x04, 0x1e
        /*0096*/ 	.short	(.L_240 - .L_239)
.L_239:
        /*0098*/ 	.word	0x00000000


	//----- nvinfo : EIATTR_CBANK_PARAM_SIZE
	.align		4
.L_240:
        /*009c*/ 	.byte	0x03, 0x19
        /*009e*/ 	.short	0x0028


	//----- nvinfo : EIATTR_PARAM_CBANK
	.align		4
        /*00a0*/ 	.byte	0x04, 0x0a
        /*00a2*/ 	.short	(.L_242 - .L_241)
	.align		4
.L_241:
        /*00a4*/ 	.word	index@(.nv.constant0._Z20adaptivemaxgradinputIN3c104HalfEEvPT_S3_Pliiii)
        /*00a8*/ 	.short	0x0380
        /*00aa*/ 	.short	0x0028


	//----- nvinfo : EIATTR_SW_WAR
	.align		4
.L_242:
        /*00ac*/ 	.byte	0x04, 0x36
        /*00ae*/ 	.short	(.L_244 - .L_243)
.L_243:
        /*00b0*/ 	.word	0x00000008
.L_244:


//--------------------- .nv.info._Z26atomicadaptivemaxgradinputIN3c104HalfEEvPT_S3_Pliiii --------------------------
	.section	.nv.info._Z26atomicadaptivemaxgradinputIN3c104HalfEEvPT_S3_Pliiii,"",@"SHT_CUDA_INFO"
	.sectionflags	@""
	.align	4


	//----- nvinfo : EIATTR_CUDA_API_VERSION
	.align		4
        /*0000*/ 	.byte	0x04, 0x37
        /*0002*/ 	.short	(.L_246 - .L_245)
.L_245:
        /*0004*/ 	.word	0x00000082


	//----- nvinfo : EIATTR_KPARAM_INFO
	.align		4
.L_246:
        /*0008*/ 	.byte	0x04, 0x17
        /*000a*/ 	.short	(.L_248 - .L_247)
.L_247:
        /*000c*/ 	.word	0x00000000
        /*0010*/ 	.short	0x0006
        /*0012*/ 	.short	0x0024
        /*0014*/ 	.byte	0x00, 0xf0, 0x11, 0x00


	//----- nvinfo : EIATTR_KPARAM_INFO
	.align		4
.L_248:
        /*0018*/ 	.byte	0x04, 0x17
        /*001a*/ 	.short	(.L_250 - .L_249)
.L_249:
        /*001c*/ 	.word	0x00000000
        /*0020*/ 	.short	0x0005
        /*0022*/ 	.short	0x0020
        /*0024*/ 	.byte	0x00, 0xf0, 0x11, 0x00


	//----- nvinfo : EIATTR_KPARAM_INFO
	.align		4
.L_250:
        /*0028*/ 	.byte	0x04, 0x17
        /*002a*/ 	.short	(.L_252 - .L_251)
.L_251:
        /*002c*/ 	.word	0x00000000
        /*0030*/ 	.short	0x0004
        /*0032*/ 	.short	0x001c
        /*0034*/ 	.byte	0x00, 0xf0, 0x11, 0x00


	//----- nvinfo : EIATTR_KPARAM_INFO
	.align		4
.L_252:
        /*0038*/ 	.byte	0x04, 0x17
        /*003a*/ 	.short	(.L_254 - .L_253)
.L_253:
        /*003c*/ 	.word	0x00000000
        /*0040*/ 	.short	0x0003
        /*0042*/ 	.short	0x0018
        /*0044*/ 	.byte	0x00, 0xf0, 0x11, 0x00


	//----- nvinfo : EIATTR_KPARAM_INFO
	.align		4
.L_254:
        /*0048*/ 	.byte	0x04, 0x17
        /*004a*/ 	.short	(.L_256 - .L_255)
.L_255:
        /*004c*/ 	.word	0x00000000
        /*0050*/ 	.short	0x0002
        /*0052*/ 	.short	0x0010
        /*0054*/ 	.byte	0x00, 0xf0, 0x21, 0x00


	//----- nvinfo : EIATTR_KPARAM_INFO
	.align		4
.L_256:
        /*0058*/ 	.byte	0x04, 0x17
        /*005a*/ 	.short	(.L_258 - .L_257)
.L_257:
        /*005c*/ 	.word	0x00000000
        /*0060*/ 	.short	0x0001
        /*0062*/ 	.short	0x0008
        /*0064*/ 	.byte	0x00, 0xf0, 0x21, 0x00


	//----- nvinfo : EIATTR_KPARAM_INFO
	.align		4
.L_258:
        /*0068*/ 	.byte	0x04, 0x17
        /*006a*/ 	.short	(.L_260 - .L_259)
.L_259:
        /*006c*/ 	.word	0x00000000
        /*0070*/ 	.short	0x0000
        /*0072*/ 	.short	0x0000
        /*0074*/ 	.byte	0x00, 0xf0, 0x21, 0x00


	//----- nvinfo : EIATTR_SPARSE_MMA_MASK
	.align		4
.L_260:
        /*0078*/ 	.byte	0x03, 0x50
        /*007a*/ 	.short	0x0000


	//----- nvinfo : EIATTR_MAXREG_COUNT
	.align		4
        /*007c*/ 	.byte	0x03, 0x1b
        /*007e*/ 	.short	0x00ff


	//----- nvinfo : EIATTR_MERCURY_ISA_VERSION
	.align		4
        /*0080*/ 	.byte	0x03, 0x5f
        /*0082*/ 	.short	0x0101


	//----- nvinfo : EIATTR_VRC_CTA_INIT_COUNT
	.align		4
        /*0084*/ 	.byte	0x02, 0x4a
	.zero		1
	.zero		1


	//----- nvinfo : EIATTR_EXIT_INSTR_OFFSETS
	.align		4
        /*0088*/ 	.byte	0x04, 0x1c
        /*008a*/ 	.short	(.L_262 - .L_261)


	//   ....[0]....
.L_261:
        /*008c*/ 	.word	0x00000070


	//   ....[1]....
        /*0090*/ 	.word	0x000004b0


	//----- nvinfo : EIATTR_CRS_STACK_SIZE
	.align		4
.L_262:
        /*0094*/ 	.byte	0x04, 0x1e
        /*0096*/ 	.short	(.L_264 - .L_263)
.L_263:
        /*0098*/ 	.word	0x00000000


	//----- nvinfo : EIATTR_CBANK_PARAM_SIZE
	.align		4
.L_264:
        /*009c*/ 	.byte	0x03, 0x19
        /*009e*/ 	.short	0x0028


	//----- nvinfo : EIATTR_PARAM_CBANK
	.align		4
        /*00a0*/ 	.byte	0x04, 0x0a
        /*00a2*/ 	.short	(.L_266 - .L_265)
	.align		4
.L_265:
        /*00a4*/ 	.word	index@(.nv.constant0._Z26atomicadaptivemaxgradinputIN3c104HalfEEvPT_S3_Pliiii)
        /*00a8*/ 	.short	0x0380
        /*00aa*/ 	.short	0x0028


	//----- nvinfo : EIATTR_SW_WAR
	.align		4
.L_266:
        /*00ac*/ 	.byte	0x04, 0x36
        /*00ae*/ 	.short	(.L_268 - .L_267)
.L_267:
        /*00b0*/ 	.word	0x00000008
.L_268:


//--------------------- .nv.info._Z15adaptivemaxpoolIN3c104HalfEEvPT_S3_Pliiiilll --------------------------
	.section	.nv.info._Z15adaptivemaxpoolIN3c104HalfEEvPT_S3_Pliiiilll,"",@"SHT_CUDA_INFO"
	.sectionflags	@""
	.align	4


	//----- nvinfo : EIATTR_CUDA_API_VERSION
	.align		4
        /*0000*/ 	.byte	0x04, 0x37
        /*0002*/ 	.short	(.L_270 - .L_269)
.L_269:
        /*0004*/ 	.word	0x00000082


	//----- nvinfo : EIATTR_KPARAM_INFO
	.align		4
.L_270:
        /*0008*/ 	.byte	0x04, 0x17
        /*000a*/ 	.short	(.L_272 - .L_271)
.L_271:
        /*000c*/ 	.word	0x00000000
        /*0010*/ 	.short	0x0009
        /*0012*/ 	.short	0x0038
        /*0014*/ 	.byte	0x00, 0xf0, 0x21, 0x00


	//----- nvinfo : EIATTR_KPARAM_INFO
	.align		4
.L_272:
        /*0018*/ 	.byte	0x04, 0x17
        /*001a*/ 	.short	(.L_274 - .L_273)
.L_273:
        /*001c*/ 	.word	0x00000000
        /*0020*/ 	.short	0x0008
        /*0022*/ 	.short	0x0030
        /*0024*/ 	.byte	0x00, 0xf0, 0x21, 0x00


	//----- nvinfo : EIATTR_KPARAM_INFO
	.align		4
.L_274:
        /*0028*/ 	.byte	0x04, 0x17
        /*002a*/ 	.short	(.L_276 - .L_275)
.L_275:
        /*002c*/ 	.word	0x00000000
        /*0030*/ 	.short	0x0007
        /*0032*/ 	.short	0x0028
        /*0034*/ 	.byte	0x00, 0xf0, 0x21, 0x00


	//----- nvinfo : EIATTR_KPARAM_INFO
	.align		4
.L_276:
        /*0038*/ 	.byte	0x04, 0x17
        /*003a*/ 	.short	(.L_278 - .L_277)
.L_277:
        /*003c*/ 	.word	0x00000000
        /*0040*/ 	.short	0x0006
        /*0042*/ 	.short	0x0024
        /*0044*/ 	.byte	0x00, 0xf0, 0x11, 0x00


	//----- nvinfo : EIATTR_KPARAM_INFO
	.align		4
.L_278:
        /*0048*/ 	.byte	0x04, 0x17
        /*004a*/ 	.short	(.L_280 - .L_279)
.L_279:
        /*004c*/ 	.word	0x00000000
        /*0050*/ 	.short	0x0005
        /*0052*/ 	.short	0x0020
        /*0054*/ 	.byte	0x00, 0xf0, 0x11, 0x00


	//----- nvinfo : EIATTR_KPARAM_INFO
	.align		4
.L_280:
        /*0058*/ 	.byte	0x04, 0x17
        /*005a*/ 	.short	(.L_282 - .L_281)
.L_281:
        /*005c*/ 	.word	0x00000000
        /*0060*/ 	.short	0x0004
        /*0062*/ 	.short	0x001c
        /*0064*/ 	.byte	0x00, 0xf0, 0x11, 0x00


	//----- nvinfo : EIATTR_KPARAM_INFO
	.align		4
.L_282:
        /*0068*/ 	.byte	0x04, 0x17
        /*006a*/ 	.short	(.L_284 - .L_283)
.L_283:
        /*006c*/ 	.word	0x00000000
        /*0070*/ 	.short	0x0003
        /*0072*/ 	.short	0x0018
        /*0074*/ 	.byte	0x00, 0xf0, 0x11, 0x00


	//----- nvinfo : EIATTR_KPARAM_INFO
	.align		4
.L_284:
        /*0078*/ 	.byte	0x04, 0x17
        /*007a*/ 	.short	(.L_286 - .L_285)
.L_285:
        /*007c*/ 	.word	0x00000000
        /*0080*/ 	.short	0x0002
        /*0082*/ 	.short	0x0010
        /*0084*/ 	.byte	0x00, 0xf0, 0x21, 0x00


	//----- nvinfo : EIATTR_KPARAM_INFO
	.align		4
.L_286:
        /*0088*/ 	.byte	0x04, 0x17
        /*008a*/ 	.short	(.L_288 - .L_287)
.L_287:
        /*008c*/ 	.word	0x00000000
        /*0090*/ 	.short	0x0001
        /*0092*/ 	.short	0x0008
        /*0094*/ 	.byte	0x00, 0xf0, 0x21, 0x00


	//----- nvinfo : EIATTR_KPARAM_INFO
	.align		4
.L_288:
        /*0098*/ 	.byte	0x04, 0x17
        /*009a*/ 	.short	(.L_290 - .L_289)
.L_289:
        /*009c*/ 	.word	0x00000000
        /*00a0*/ 	.short	0x0000
        /*00a2*/ 	.short	0x0000
        /*00a4*/ 	.byte	0x00, 0xf0, 0x21, 0x00


	//----- nvinfo : EIATTR_SPARSE_MMA_MASK
	.align		4
.L_290:
        /*00a8*/ 	.byte	0x03, 0x50
        /*00aa*/ 	.short	0x0000


	//----- nvinfo : EIATTR_MAXREG_COUNT
	.align		4
        /*00ac*/ 	.byte	0x03, 0x1b
        /*00ae*/ 	.short	0x00ff


	//----- nvinfo : EIATTR_MERCURY_ISA_VERSION
	.align		4
        /*00b0*/ 	.byte	0x03, 0x5f
        /*00b2*/ 	.short	0x0101


	//----- nvinfo : EIATTR_VRC_CTA_INIT_COUNT
	.align		4
        /*00b4*/ 	.byte	0x02, 0x4a
	.zero		1
	.zero		1


	//----- nvinfo : EIATTR_EXIT_INSTR_OFFSETS
	.align		4
        /*00b8*/ 	.byte	0x04, 0x1c
        /*00ba*/ 	.short	(.L_292 - .L_291)


	//   ....[0]....
.L_291:
        /*00bc*/ 	.word	0x00000070


	//   ....[1]....
        /*00c0*/ 	.word	0x00001370


	//----- nvinfo : EIATTR_CRS_STACK_SIZE
	.align		4
.L_292:
        /*00c4*/ 	.byte	0x04, 0x1e
        /*00c6*/ 	.short	(.L_294 - .L_293)
.L_293:
        /*00c8*/ 	.word	0x00000000


	//----- nvinfo : EIATTR_CBANK_PARAM_SIZE
	.align		4
.L_294:
        /*00cc*/ 	.byte	0x03, 0x19
        /*00ce*/ 	.short	0x0040


	//----- nvinfo : EIATTR_PARAM_CBANK
	.align		4
        /*00d0*/ 	.byte	0x04, 0x0a
        /*00d2*/ 	.short	(.L_296 - .L_295)
	.align		4
.L_295:
        /*00d4*/ 	.word	index@(.nv.constant0._Z15adaptivemaxpoolIN3c104HalfEEvPT_S3_Pliiiilll)
        /*00d8*/ 	.short	0x0380
        /*00da*/ 	.short	0x0040


	//----- nvinfo : EIATTR_SW_WAR
	.align		4
.L_296:
        /*00dc*/ 	.byte	0x04, 0x36
        /*00de*/ 	.short	(.L_298 - .L_297)
.L_297:
        /*00e0*/ 	.word	0x00000008
.L_298:


//--------------------- .nv.callgraph             --------------------------
	.section	.nv.callgraph,"",@"SHT_CUDA_CALLGRAPH"
	.align	4
	.sectionentsize	8
	.align		4
        /*0000*/ 	.word	0x00000000
	.align		4
        /*0004*/ 	.word	0xffffffff
	.align		4
        /*0008*/ 	.word	0x00000000
	.align		4
        /*000c*/ 	.word	0xfffffffe
	.align		4
        /*0010*/ 	.word	0x00000000
	.align		4
        /*0014*/ 	.word	0xfffffffd
	.align		4
        /*0018*/ 	.word	0x00000000
	.align		4
        /*001c*/ 	.word	0xfffffffc


//--------------------- .nv.constant4             --------------------------
	.section	.nv.constant4,"a",@progbits
	.align	8
	.align		8
.nv.constant4:
        /*0000*/ 	.dword	__T20
	.align		8
        /*0008*/ 	.dword	__T21
	.align		8
        /*0010*/ 	.dword	__T22
	.align		8
        /*0018*/ 	.dword	__T23
	.align		8
        /*0020*/ 	.dword	__T24


//--------------------- .text._Z20adaptivemaxgradinputIdEvPT_S1_Pliiii --------------------------
	.section	.text._Z20adaptivemaxgradinputIdEvPT_S1_Pliiii,"ax",@progbits
	.align	128
        .global         _Z20adaptivemaxgradinputIdEvPT_S1_Pliiii
        .type           _Z20adaptivemaxgradinputIdEvPT_S1_Pliiii,@function
        .size           _Z20adaptivemaxgradinputIdEvPT_S1_Pliiii,(.L_x_206 - _Z20adaptivemaxgradinputIdEvPT_S1_Pliiii)
        .other          _Z20adaptivemaxgradinputIdEvPT_S1_Pliiii,@"STO_CUDA_ENTRY STV_DEFAULT"
_Z20adaptivemaxgradinputIdEvPT_S1_Pliiii:
.text._Z20adaptivemaxgradinputIdEvPT_S1_Pliiii:
[----:B------:R-:W-:Y:S01]  /*0000*/  LDC R1, c[0x0][0x37c] ;  /* 0x0000df00ff017b82 */ /* 0x000fe20000000800 */
[----:B------:R-:W0:Y:S07]  /*0010*/  S2R R4, SR_TID.Y ;  /* 0x0000000000047919 */ /* 0x000e2e0000002200 */
[----:B------:R-:W0:Y:S01]  /*0020*/  S2UR UR5, SR_CTAID.Y ;  /* 0x00000000000579c3 */ /* 0x000e220000002600 */
[----:B------:R-:W1:Y:S07]  /*0030*/  LDCU UR4, c[0x0][0x3a0] ;  /* 0x00007400ff0477ac */ /* 0x000e6e0008000800 */
[----:B------:R-:W0:Y:S02]  /*0040*/  LDC R5, c[0x0][0x364] ;  /* 0x0000d900ff057b82 */ /* 0x000e240000000800 */
[----:B0-----:R-:W-:-:S05]  /*0050*/  IMAD R4, R5, UR5, R4 ;  /* 0x0000000505047c24 */ /* 0x001fca000f8e0204 */
[----:B-1----:R-:W-:-:S13]  /*0060*/  ISETP.GE.AND P0, PT, R4, UR4, PT ;  /* 0x0000000404007c0c */ /* 0x002fda000bf06270 */
[----:B------:R-:W-:Y:S05]  /*0070*/  @P0 EXIT ;  /* 0x000000000000094d */ /* 0x000fea0003800000 */
[----:B------:R-:W0:Y:S01]  /*0080*/  S2R R7, SR_CTAID.X ;  /* 0x0000000000077919 */ /* 0x000e220000002500 */
[----:B------:R-:W1:Y:S01]  /*0090*/  LDCU UR5, c[0x0][0x3a4] ;  /* 0x00007480ff0577ac */ /* 0x000e620008000800 */
[----:B------:R-:W2:Y:S01]  /*00a0*/  S2R R0, SR_TID.X ;  /* 0x0000000000007919 */ /* 0x000ea20000002100 */
[----:B------:R-:W3:Y:S01]  /*00b0*/  LDCU.64 UR6, c[0x0][0x398] ;  /* 0x00007300ff0677ac */ /* 0x000ee20008000a00 */
[----:B------:R-:W4:Y:S01]  /*00c0*/  LDCU UR8, c[0x0][0x360] ;  /* 0x00006c00ff0877ac */ /* 0x000f220008000800 */
[----:B------:R-:W5:Y:S01]  /*00d0*/  LDCU UR9, c[0x0][0x374] ;  /* 0x00006e80ff0977ac */ /* 0x000f620008000800 */
[----:B------:R-:W0:Y:S01]  /*00e0*/  LDCU.64 UR10, c[0x0][0x358] ;  /* 0x00006b00ff0a77ac */ /* 0x000e220008000a00 */
[----:B-1----:R-:W-:Y:S02]  /*00f0*/  UIMAD UR4, UR4, UR5, URZ ;  /* 0x00000005040472a4 */ /* 0x002fe4000f8e02ff */
[----:B---3--:R-:W-:Y:S01]  /*0100*/  UIMAD UR5, UR7, UR6, URZ ;  /* 0x00000006070572a4 */ /* 0x008fe2000f8e02ff */
[----:B------:R-:W1:Y:S01]  /*0110*/  LDCU.64 UR12, c[0x0][0x390] ;  /* 0x00007200ff0c77ac */ /* 0x000e620008000a00 */
[----:B------:R-:W3:Y:S01]  /*0120*/  LDCU.128 UR16, c[0x0][0x380] ;  /* 0x00007000ff1077ac */ /* 0x000ee20008000c00 */
[----:B-----5:R-:W-:-:S02]  /*0130*/  IMAD R5, R5, UR9, RZ ;  /* 0x0000000905057c24 */ /* 0x020fc4000f8e02ff */
[C---:B0-----:R-:W-:Y:S02]  /*0140*/  IMAD R6, R7.reuse, UR4, RZ ;  /* 0x0000000407067c24 */ /* 0x041fe4000f8e02ff */
[----:B--2-4-:R-:W-:-:S07]  /*0150*/  IMAD R7, R7, UR5, RZ ;  /* 0x0000000507077c24 */ /* 0x014fce000f8e02ff */
.L_x_3:
[----:B0-----:R-:W0:Y:S01]  /*0160*/  LDC R9, c[0x0][0x3a4] ;  /* 0x0000e900ff097b82 */ /* 0x001e220000000800 */
[----:B------:R-:W-:Y:S01]  /*0170*/  BSSY.RECONVERGENT B0, `(.L_x_0) ;  /* 0x000001d000007945 */ /* 0x000fe20003800200 */
[----:B0-----:R-:W-:-:S13]  /*0180*/  ISETP.GE.AND P0, PT, R0, R9, PT ;  /* 0x000000090000720c */ /* 0x001fda0003f06270 */
[----:B------:R-:W-:Y:S05]  /*0190*/  @P0 BRA `(.L_x_1) ;  /* 0x0000000000680947 */ /* 0x000fea0003800000 */
[----:B------:R-:W-:Y:S02]  /*01a0*/  IMAD R3, R4, R9, RZ ;  /* 0x0000000904037224 */ /* 0x000fe400078e02ff */
[----:B------:R-:W-:-:S03]  /*01b0*/  IMAD.MOV.U32 R10, RZ, RZ, R0 ;  /* 0x000000ffff0a7224 */ /* 0x000fc600078e0000 */
[----:B------:R-:W-:Y:S02]  /*01c0*/  IADD3 R8, P0, PT, R6, R3, RZ ;  /* 0x0000000306087210 */ /* 0x000fe40007f1e0ff */
[----:B------:R-:W-:-:S04]  /*01d0*/  SHF.R.S32.HI R3, RZ, 0x1f, R3 ;  /* 0x0000001fff037819 */ /* 0x000fc80000011403 */
[----:B------:R-:W-:-:S07]  /*01e0*/  LEA.HI.X.SX32 R19, R6, R3, 0x1, P0 ;  /* 0x0000000306137211 */ /* 0x000fce00000f0eff */
.L_x_2:
[----:B------:R-:W-:-:S04]  /*01f0*/  IADD3 R11, P0, PT, R10, R8, RZ ;  /* 0x000000080a0b7210 */ /* 0x000fc80007f1e0ff */
[----:B0-----:R-:W-:Y:S01]  /*0200*/  LEA.HI.X.SX32 R2, R10, R19, 0x1, P0 ;  /* 0x000000130a027211 */ /* 0x001fe200000f0eff */
[----:B------:R-:W-:-:S03]  /*0210*/  IMAD.SHL.U32 R12, R11, 0x8, RZ ;  /* 0x000000080b0c7824 */ /* 0x000fc600078e00ff */
[----:B------:R-:W-:Y:S02]  /*0220*/  SHF.L.U64.HI R11, R11, 0x3, R2 ;  /* 0x000000030b0b7819 */ /* 0x000fe40000010202 */
[----:B-1----:R-:W-:-:S04]  /*0230*/  IADD3 R16, P0, PT, R12, UR12, RZ ;  /* 0x0000000c0c107c10 */ /* 0x002fc8000ff1e0ff */
[----:B------:R-:W-:-:S05]  /*0240*/  IADD3.X R17, PT, PT, R11, UR13, RZ, P0, !PT ;  /* 0x0000000d0b117c10 */ /* 0x000fca00087fe4ff */
[----:B------:R-:W2:Y:S01]  /*0250*/  LDG.E R16, desc[UR10][R16.64] ;  /* 0x0000000a10107981 */ /* 0x000ea2000c1e1900 */
[----:B---3--:R-:W-:-:S04]  /*0260*/  IADD3 R12, P0, PT, R12, UR18, RZ ;  /* 0x000000120c0c7c10 */ /* 0x008fc8000ff1e0ff */
[----:B------:R-:W-:-:S06]  /*0270*/  IADD3.X R13, PT, PT, R11, UR19, RZ, P0, !PT ;  /* 0x000000130b0d7c10 */ /* 0x000fcc00087fe4ff */
[----:B------:R-:W3:Y:S01]  /*0280*/  LDG.E.64 R12, desc[UR10][R12.64] ;  /* 0x0000000a0c0c7981 */ /* 0x000ee2000c1e1b00 */
[----:B--2---:R-:W-:Y:S02]  /*0290*/  SHF.R.S32.HI R2, RZ, 0x1f, R16 ;  /* 0x0000001fff027819 */ /* 0x004fe40000011410 */
[----:B------:R-:W-:-:S04]  /*02a0*/  IADD3 R3, P1, PT, R7, R16, RZ ;  /* 0x0000001007037210 */ /* 0x000fc80007f3e0ff */
[----:B------:R-:W-:Y:S02]  /*02b0*/  LEA.HI.X.SX32 R14, R7, R2, 0x1, P1 ;  /* 0x00000002070e7211 */ /* 0x000fe400008f0eff */
[----:B------:R-:W-:-:S04]  /*02c0*/  LEA R2, P1, R3, UR16, 0x3 ;  /* 0x0000001003027c11 */ /* 0x000fc8000f8218ff */
[----:B------:R-:W-:-:S05]  /*02d0*/  LEA.HI.X R3, R3, UR17, R14, 0x3, P1 ;  /* 0x0000001103037c11 */ /* 0x000fca00088f1c0e */
[----:B------:R-:W3:Y:S01]  /*02e0*/  LDG.E.64 R14, desc[UR10][R2.64] ;  /* 0x0000000a020e7981 */ /* 0x000ee2000c1e1b00 */
[----:B------:R-:W-:-:S05]  /*02f0*/  VIADD R10, R10, UR8 ;  /* 0x000000080a0a7c36 */ /* 0x000fca0008000000 */
[----:B------:R-:W-:Y:S01]  /*0300*/  ISETP.GE.AND P0, PT, R10, R9, PT ;  /* 0x000000090a00720c */ /* 0x000fe20003f06270 */
[----:B---3--:R-:W-:-:S07]  /*0310*/  DADD R14, R14, R12 ;  /* 0x000000000e0e7229 */ /* 0x008fce000000000c */
[----:B------:R0:W-:Y:S05]  /*0320*/  STG.E.64 desc[UR10][R2.64], R14 ;  /* 0x0000000e02007986 */ /* 0x0001ea000c101b0a */
[----:B------:R-:W-:Y:S05]  /*0330*/  @!P0 BRA `(.L_x_2) ;  /* 0xfffffffc00ac8947 */ /* 0x000fea000383ffff */
.L_x_1:
[----:B-1-3--:R-:W-:Y:S05]  /*0340*/  BSYNC.RECONVERGENT B0 ;  /* 0x0000000000007941 */ /* 0x00afea0003800200 */
.L_x_0:
[----:B------:R-:W1:Y:S01]  /*0350*/  LDCU UR4, c[0x0][0x3a0] ;  /* 0x00007400ff0477ac */ /* 0x000e620008000800 */
[----:B------:R-:W-:-:S05]  /*0360*/  IMAD.IADD R4, R5, 0x1, R4 ;  /* 0x0000000105047824 */ /* 0x000fca00078e0204 */
[----:B-1----:R-:W-:-:S13]  /*0370*/  ISETP.GE.AND P0, PT, R4, UR4, PT ;  /* 0x0000000404007c0c */ /* 0x002fda000bf06270 */
[----:B------:R-:W-:Y:S05]  /*0380*/  @!P0 BRA `(.L_x_3) ;  /* 0xfffffffc00748947 */ /* 0x000fea000383ffff */
[----:B------:R-:W-:Y:S05]  /*0390*/  EXIT ;  /* 0x000000000000794d */ /* 0x000fea0003800000 */
.L_x_4:
[----:B------:R-:W-:-:S00]  /*03a0*/  BRA `(.L_x_4) ;  /* 0xfffffffc00fc7947 */ /* 0x000fc0000383ffff */
[----:B------:R-:W-:-:S00]  /*03b0*/  NOP ;  /* 0x0000000000007918 */ /* 0x000fc00000000000 */
        /* <DEDUP_REMOVED lines=12> */
.L_x_206:


//--------------------- .text._Z26atomicadaptivemaxgradinputIdEvPT_S1_Pliiii --------------------------
	.section	.text._Z26atomicadaptivemaxgradinputIdEvPT_S1_Pliiii,"ax",@progbits
	.align	128
        .global         _Z26atomicadaptivemaxgradinputIdEvPT_S1_Pliiii
        .type           _Z26atomicadaptivemaxgradinputIdEvPT_S1_Pliiii,@function
        .size           _Z26atomicadaptivemaxgradinputIdEvPT_S1_Pliiii,(.L_x_207 - _Z26atomicadaptivemaxgradinputIdEvPT_S1_Pliiii)
        .other          _Z26atomicadaptivemaxgradinputIdEvPT_S1_Pliiii,@"STO_CUDA_ENTRY STV_DEFAULT"
_Z26atomicadaptivemaxgradinputIdEvPT_S1_Pliiii:
.text._Z26atomicadaptivemaxgradinputIdEvPT_S1_Pliiii:
        /* <DEDUP_REMOVED lines=10> */
[----:B------:R-:W-:Y:S01]  /*00a0*/  IMAD.MOV.U32 R8, RZ, RZ, R2 ;  /* 0x000000ffff087224 */ /* 0x000fe200078e0002 */
        /* <DEDUP_REMOVED lines=11> */
[----:B----4-:R-:W-:-:S07]  /*0160*/  IMAD R11, R11, UR5, RZ ;  /* 0x000000050b0b7c24 */ /* 0x010fce000f8e02ff */
.L_x_8:
[----:B------:R-:W2:Y:S01]  /*0170*/  LDC R17, c[0x0][0x3a4] ;  /* 0x0000e900ff117b82 */ /* 0x000ea20000000800 */
[----:B------:R-:W-:Y:S01]  /*0180*/  BSSY.RECONVERGENT B0, `(.L_x_5) ;  /* 0x000001b000007945 */ /* 0x000fe20003800200 */
[----:B--2---:R-:W-:-:S13]  /*0190*/  ISETP.GE.AND P0, PT, R0, R17, PT ;  /* 0x000000110000720c */ /* 0x004fda0003f06270 */
[----:B0-----:R-:W-:Y:S05]  /*01a0*/  @P0 BRA `(.L_x_6) ;  /* 0x0000000000600947 */ /* 0x001fea0003800000 */
[----:B------:R-:W-:Y:S02]  /*01b0*/  IMAD R3, R8, R17, RZ ;  /* 0x0000001108037224 */ /* 0x000fe400078e02ff */
[----:B------:R-:W-:-:S03]  /*01c0*/  IMAD.MOV.U32 R12, RZ, RZ, R0 ;  /* 0x000000ffff0c7224 */ /* 0x000fc600078e0000 */
[----:B------:R-:W-:Y:S02]  /*01d0*/  IADD3 R13, P0, PT, R10, R3, RZ ;  /* 0x000000030a0d7210 */ /* 0x000fe40007f1e0ff */
[----:B------:R-:W-:-:S04]  /*01e0*/  SHF.R.S32.HI R3, RZ, 0x1f, R3 ;  /* 0x0000001fff037819 */ /* 0x000fc80000011403 */
[----:B------:R-:W-:-:S07]  /*01f0*/  LEA.HI.X.SX32 R15, R10, R3, 0x1, P0 ;  /* 0x000000030a0f7211 */ /* 0x000fce00000f0eff */
.L_x_7:
[----:B0-----:R-:W-:-:S04]  /*0200*/  IADD3 R3, P0, PT, R12, R13, RZ ;  /* 0x0000000d0c037210 */ /* 0x001fc80007f1e0ff */
[----:B------:R-:W-:Y:S01]  /*0210*/  LEA.HI.X.SX32 R4, R12, R15, 0x1, P0 ;  /* 0x0000000f0c047211 */ /* 0x000fe200000f0eff */
        /* <DEDUP_REMOVED lines=8> */
[----:B------:R-:W-:Y:S01]  /*02a0*/  VIADD R12, R12, UR8 ;  /* 0x000000080c0c7c36 */ /* 0x000fe20008000000 */
[----:B--2---:R-:W-:Y:S02]  /*02b0*/  SHF.R.S32.HI R6, RZ, 0x1f, R4 ;  /* 0x0000001fff067819 */ /* 0x004fe40000011404 */
[----:B------:R-:W-:-:S04]  /*02c0*/  IADD3 R7, P0, PT, R11, R4, RZ ;  /* 0x000000040b077210 */ /* 0x000fc80007f1e0ff */
[----:B------:R-:W-:Y:S02]  /*02d0*/  LEA.HI.X.SX32 R14, R11, R6, 0x1, P0 ;  /* 0x000000060b0e7211 */ /* 0x000fe400000f0eff */
[----:B------:R-:W-:-:S04]  /*02e0*/  LEA R6, P0, R7, UR16, 0x3 ;  /* 0x0000001007067c11 */ /* 0x000fc8000f8018ff */
[----:B------:R-:W-:Y:S02]  /*02f0*/  LEA.HI.X R7, R7, UR17, R14, 0x3, P0 ;  /* 0x0000001107077c11 */ /* 0x000fe400080f1c0e */
[----:B------:R-:W-:-:S03]  /*0300*/  ISETP.GE.AND P0, PT, R12, R17, PT ;  /* 0x000000110c00720c */ /* 0x000fc60003f06270 */
[----:B---3--:R0:W-:Y:S10]  /*0310*/  REDG.E.ADD.F64.RN.STRONG.GPU desc[UR10][R6.64], R2 ;  /* 0x00000002060079a6 */ /* 0x0081f4000c12ff0a */
[----:B------:R-:W-:Y:S05]  /*0320*/  @!P0 BRA `(.L_x_7) ;  /* 0xfffffffc00b48947 */ /* 0x000fea000383ffff */
.L_x_6:
[----:B-1-3--:R-:W-:Y:S05]  /*0330*/  BSYNC.RECONVERGENT B0 ;  /* 0x0000000000007941 */ /* 0x00afea0003800200 */
.L_x_5:
[----:B------:R-:W1:Y:S01]  /*0340*/  LDCU UR4, c[0x0][0x3a0] ;  /* 0x00007400ff0477ac */ /* 0x000e620008000800 */
[----:B------:R-:W-:-:S05]  /*0350*/  IMAD.IADD R8, R9, 0x1, R8 ;  /* 0x0000000109087824 */ /* 0x000fca00078e0208 */
[----:B-1----:R-:W-:-:S13]  /*0360*/  ISETP.GE.AND P0, PT, R8, UR4, PT ;  /* 0x0000000408007c0c */ /* 0x002fda000bf06270 */
[----:B------:R-:W-:Y:S05]  /*0370*/  @!P0 BRA `(.L_x_8) ;  /* 0xfffffffc007c8947 */ /* 0x000fea000383ffff */
[----:B------:R-:W-:Y:S05]  /*0380*/  EXIT ;  /* 0x000000000000794d */ /* 0x000fea0003800000 */
.L_x_9:
        /* <DEDUP_REMOVED lines=15> */
.L_x_207:


//--------------------- .text._Z15adaptivemaxpoolIdEvPT_S1_Pliiiilll --------------------------
	.section	.text._Z15adaptivemaxpoolIdEvPT_S1_Pliiiilll,"ax",@progbits
	.align	128
        .global         _Z15adaptivemaxpoolIdEvPT_S1_Pliiiilll
        .type           _Z15adaptivemaxpoolIdEvPT_S1_Pliiiilll,@function
        .size           _Z15adaptivemaxpoolIdEvPT_S1_Pliiiilll,(.L_x_203 - _Z15adaptivemaxpoolIdEvPT_S1_Pliiiilll)
        .other          _Z15adaptivemaxpoolIdEvPT_S1_Pliiiilll,@"STO_CUDA_ENTRY STV_DEFAULT"
_Z15adaptivemaxpoolIdEvPT_S1_Pliiiilll:
.text._Z15adaptivemaxpoolIdEvPT_S1_Pliiiilll:
        /* <DEDUP_REMOVED lines=8> */
[----:B------:R-:W0:Y:S01]  /*0080*/  LDCU UR9, c[0x0][0x3a4] ;  /* 0x00007480ff0977ac */ /* 0x000e220008000800 */
[----:B------:R-:W-:Y:S01]  /*0090*/  I2FP.F32.S32 R2, UR6 ;  /* 0x0000000600027c45 */ /* 0x000fe20008201400 */
[----:B------:R-:W1:Y:S01]  /*00a0*/  LDCU.64 UR4, c[0x0][0x3b8] ;  /* 0x00007700ff0477ac */ /* 0x000e620008000a00 */
[----:B------:R-:W2:Y:S01]  /*00b0*/  LDCU.64 UR14, c[0x0][0x358] ;  /* 0x00006b00ff0e77ac */ /* 0x000ea20008000a00 */
[----:B0-----:R-:W-:Y:S01]  /*00c0*/  I2FP.F32.S32 R4, UR9 ;  /* 0x0000000900047c45 */ /* 0x001fe20008201400 */
[----:B-1----:R-:W-:Y:S02]  /*00d0*/  USHF.L.U64.HI UR8, UR4, 0x3, UR5 ;  /* 0x0000000304087899 */ /* 0x002fe40008010205 */
[----:B--2---:R-:W-:-:S12]  /*00e0*/  USHF.L.U32 UR7, UR4, 0x3, URZ ;  /* 0x0000000304077899 */ /* 0x004fd800080006ff */
.L_x_54:
[----:B------:R-:W0:Y:S01]  /*00f0*/  LDCU UR4, c[0x0][0x398] ;  /* 0x00007300ff0477ac */ /* 0x000e220008000800 */
[----:B------:R-:W1:Y:S01]  /*0100*/  MUFU.RCP R7, R2 ;  /* 0x0000000200077308 */ /* 0x000e620000001000 */
[----:B------:R-:W2:Y:S01]  /*0110*/  S2R R5, SR_TID.X ;  /* 0x0000000000057919 */ /* 0x000ea20000002100 */
[----:B------:R-:W-:Y:S01]  /*0120*/  BSSY.RECONVERGENT B0, `(.L_x_10) ;  /* 0x000000e000007945 */ /* 0x000fe20003800200 */
[----:B0-----:R-:W-:Y:S02]  /*0130*/  IMAD R8, R3, UR4, RZ ;  /* 0x0000000403087c24 */ /* 0x001fe4000f8e02ff */
[----:B-1----:R-:W-:-:S03]  /*0140*/  FFMA R6, -R2, R7, 1 ;  /* 0x3f80000002067423 */ /* 0x002fc60000000107 */
[----:B------:R-:W-:Y:S01]  /*0150*/  I2FP.F32.S32 R8, R8 ;  /* 0x0000000800087245 */ /* 0x000fe20000201400 */
[----:B------:R-:W-:-:S03]  /*0160*/  FFMA R7, R7, R6, R7 ;  /* 0x0000000607077223 */ /* 0x000fc60000000007 */
[----:B------:R-:W0:Y:S01]  /*0170*/  FCHK P0, R8, R2 ;  /* 0x0000000208007302 */ /* 0x000e220000000000 */
[----:B------:R-:W-:-:S04]  /*0180*/  FFMA R6, R8, R7, RZ ;  /* 0x0000000708067223 */ /* 0x000fc800000000ff */
[----:B------:R-:W-:-:S04]  /*0190*/  FFMA R9, -R2, R6, R8 ;  /* 0x0000000602097223 */ /* 0x000fc80000000108 */
[----:B------:R-:W-:Y:S01]  /*01a0*/  FFMA R6, R7, R9, R6 ;  /* 0x0000000907067223 */ /* 0x000fe20000000006 */
[----:B0-2---:R-:W-:Y:S06]  /*01b0*/  @!P0 BRA `(.L_x_11) ;  /* 0x0000000000108947 */ /* 0x005fec0003800000 */
[----:B------:R-:W-:Y:S01]  /*01c0*/  IMAD.MOV.U32 R9, RZ, RZ, R2 ;  /* 0x000000ffff097224 */ /* 0x000fe200078e0002 */
[----:B------:R-:W-:-:S07]  /*01d0*/  MOV R10, 0x1f0 ;  /* 0x000001f0000a7802 */ /* 0x000fce0000000f00 */
[----:B------:R-:W-:Y:S05]  /*01e0*/  CALL.REL.NOINC `($__internal_0_$__cuda_sm3x_div_rn_noftz_f32_slowpath) ;  /* 0x0000001000707944 */ /* 0x000fea0003c00000 */
[----:B------:R-:W-:-:S07]  /*01f0*/  IMAD.MOV.U32 R6, RZ, RZ, R12 ;  /* 0x000000ffff067224 */ /* 0x000fce00078e000c */
.L_x_11:
[----:B------:R-:W-:Y:S05]  /*0200*/  BSYNC.RECONVERGENT B0 ;  /* 0x0000000000007941 */ /* 0x000fea0003800200 */
.L_x_10:
[----:B------:R-:W0:Y:S01]  /*0210*/  LDCU UR4, c[0x0][0x398] ;  /* 0x00007300ff0477ac */ /* 0x000e220008000800 */
[----:B------:R-:W1:Y:S01]  /*0220*/  MUFU.RCP R9, R2 ;  /* 0x0000000200097308 */ /* 0x000e620000001000 */
[----:B------:R-:W-:Y:S01]  /*0230*/  VIADD R7, R3, 0x1 ;  /* 0x0000000103077836 */ /* 0x000fe20000000000 */
[----:B------:R-:W-:Y:S06]  /*0240*/  BSSY.RECONVERGENT B0, `(.L_x_12) ;  /* 0x0000010000007945 */ /* 0x000fec0003800200 */
[----:B------:R-:W-:Y:S01]  /*0250*/  F2I.FLOOR.NTZ R6, R6 ;  /* 0x0000000600067305 */ /* 0x000fe20000207100 */
[----:B0-----:R-:W-:-:S02]  /*0260*/  IMAD R7, R7, UR4, RZ ;  /* 0x0000000407077c24 */ /* 0x001fc4000f8e02ff */
[----:B-1----:R-:W-:-:S03]  /*0270*/  FFMA R8, -R2, R9, 1 ;  /* 0x3f80000002087423 */ /* 0x002fc60000000109 */
[----:B------:R-:W-:Y:S01]  /*0280*/  I2FP.F32.S32 R11, R7 ;  /* 0x00000007000b7245 */ /* 0x000fe20000201400 */
[----:B------:R-:W-:-:S03]  /*0290*/  FFMA R7, R9, R8, R9 ;  /* 0x0000000809077223 */ /* 0x000fc60000000009 */
[----:B------:R-:W0:Y:S01]  /*02a0*/  FCHK P0, R11, R2 ;  /* 0x000000020b007302 */ /* 0x000e220000000000 */
[----:B------:R-:W-:-:S04]  /*02b0*/  FFMA R8, R7, R11, RZ ;  /* 0x0000000b07087223 */ /* 0x000fc800000000ff */
[----:B------:R-:W-:-:S04]  /*02c0*/  FFMA R9, -R2, R8, R11 ;  /* 0x0000000802097223 */ /* 0x000fc8000000010b */
[----:B------:R-:W-:Y:S01]  /*02d0*/  FFMA R8, R7, R9, R8 ;  /* 0x0000000907087223 */ /* 0x000fe20000000008 */
[----:B0-----:R-:W-:Y:S06]  /*02e0*/  @!P0 BRA `(.L_x_13) ;  /* 0x0000000000148947 */ /* 0x001fec0003800000 */
[----:B------:R-:W-:Y:S01]  /*02f0*/  MOV R8, R11 ;  /* 0x0000000b00087202 */ /* 0x000fe20000000f00 */
[----:B------:R-:W-:Y:S01]  /*0300*/  IMAD.MOV.U32 R9, RZ, RZ, R2 ;  /* 0x000000ffff097224 */ /* 0x000fe200078e0002 */
[----:B------:R-:W-:-:S07]  /*0310*/  MOV R10, 0x330 ;  /* 0x00000330000a7802 */ /* 0x000fce0000000f00 */
[----:B------:R-:W-:Y:S05]  /*0320*/  CALL.REL.NOINC `($__internal_0_$__cuda_sm3x_div_rn_noftz_f32_slowpath) ;  /* 0x0000001000207944 */ /* 0x000fea0003c00000 */
[----:B------:R-:W-:-:S07]  /*0330*/  IMAD.MOV.U32 R8, RZ, RZ, R12 ;  /* 0x000000ffff087224 */ /* 0x000fce00078e000c */
.L_x_13:
[----:B------:R-:W-:Y:S05]  /*0340*/  BSYNC.RECONVERGENT B0 ;  /* 0x0000000000007941 */ /* 0x000fea0003800200 */
.L_x_12:
[----:B------:R-:W0:Y:S01]  /*0350*/  LDCU UR4, c[0x0][0x3a4] ;  /* 0x00007480ff0477ac */ /* 0x000e220008000800 */
[----:B------:R-:W-:Y:S01]  /*0360*/  BSSY.RECONVERGENT B0, `(.L_x_14) ;  /* 0x00000fe000007945 */ /* 0x000fe20003800200 */
[----:B0-----:R-:W-:-:S13]  /*0370*/  ISETP.GE.AND P0, PT, R5, UR4, PT ;  /* 0x0000000405007c0c */ /* 0x001fda000bf06270 */
[----:B------:R-:W-:Y:S05]  /*0380*/  @P0 BRA `(.L_x_15) ;  /* 0x0000000c00ec0947 */ /* 0x000fea0003800000 */
[----:B------:R-:W0:Y:S02]  /*0390*/  F2I.CEIL.NTZ R7, R8 ;  /* 0x0000000800077305 */ /* 0x000e24000020b100 */
[----:B0-----:R-:W-:-:S07]  /*03a0*/  IMAD.IADD R7, R7, 0x1, -R6 ;  /* 0x0000000107077824 */ /* 0x001fce00078e0a06 */
.L_x_53:
[----:B------:R-:W0:Y:S01]  /*03b0*/  LDCU UR4, c[0x0][0x39c] ;  /* 0x00007380ff0477ac */ /* 0x000e220008000800 */
[----:B------:R-:W1:Y:S01]  /*03c0*/  MUFU.RCP R9, R4 ;  /* 0x0000000400097308 */ /* 0x000e620000001000 */
        /* <DEDUP_REMOVED lines=10> */
[----:B------:R-:W-:Y:S02]  /*0470*/  MOV R9, R4 ;  /* 0x0000000400097202 */ /* 0x000fe40000000f00 */
[----:B------:R-:W-:-:S07]  /*0480*/  MOV R10, 0x4a0 ;  /* 0x000004a0000a7802 */ /* 0x000fce0000000f00 */
[----:B------:R-:W-:Y:S05]  /*0490*/  CALL.REL.NOINC `($__internal_0_$__cuda_sm3x_div_rn_noftz_f32_slowpath) ;  /* 0x0000000c00c47944 */ /* 0x000fea0003c00000 */
[----:B------:R-:W-:-:S07]  /*04a0*/  IMAD.MOV.U32 R11, RZ, RZ, R12 ;  /* 0x000000ffff0b7224 */ /* 0x000fce00078e000c */
.L_x_17:
[----:B------:R-:W-:Y:S05]  /*04b0*/  BSYNC.RECONVERGENT B1 ;  /* 0x0000000000017941 */ /* 0x000fea0003800200 */
.L_x_16:
        /* <DEDUP_REMOVED lines=14> */
[----:B------:R-:W-:Y:S01]  /*05a0*/  IMAD.MOV.U32 R8, RZ, RZ, R13 ;  /* 0x000000ffff087224 */ /* 0x000fe200078e000d */
[----:B------:R-:W-:Y:S02]  /*05b0*/  MOV R9, R4 ;  /* 0x0000000400097202 */ /* 0x000fe40000000f00 */
[----:B------:R-:W-:-:S07]  /*05c0*/  MOV R10, 0x5e0 ;  /* 0x000005e0000a7802 */ /* 0x000fce0000000f00 */
[----:B------:R-:W-:Y:S05]  /*05d0*/  CALL.REL.NOINC `($__internal_0_$__cuda_sm3x_div_rn_noftz_f32_slowpath) ;  /* 0x0000000c00747944 */ /* 0x000fea0003c00000 */
[----:B------:R-:W-:-:S07]  /*05e0*/  IMAD.MOV.U32 R10, RZ, RZ, R12 ;  /* 0x000000ffff0a7224 */ /* 0x000fce00078e000c */
.L_x_19:
[----:B------:R-:W-:Y:S05]  /*05f0*/  BSYNC.RECONVERGENT B1 ;  /* 0x0000000000017941 */ /* 0x000fea0003800200 */
.L_x_18:
[----:B------:R-:W-:Y:S01]  /*0600*/  ISETP.GE.AND P0, PT, R7, 0x1, PT ;  /* 0x000000010700780c */ /* 0x000fe20003f06270 */
[----:B------:R-:W-:Y:S01]  /*0610*/  BSSY.RECONVERGENT B5, `(.L_x_20) ;  /* 0x00000b9000057945 */ /* 0x000fe20003800200 */
[----:B------:R-:W-:Y:S01]  /*0620*/  IMAD.MOV.U32 R8, RZ, RZ, -0x1 ;  /* 0xffffffffff087424 */ /* 0x000fe200078e00ff */
[----:B------:R-:W-:Y:S01]  /*0630*/  MOV R23, 0xffefffff ;  /* 0xffefffff00177802 */ /* 0x000fe20000000f00 */
[----:B------:R-:W-:-:S09]  /*0640*/  IMAD.MOV.U32 R22, RZ, RZ, -0x1 ;  /* 0xffffffffff167424 */ /* 0x000fd200078e00ff */
[----:B------:R-:W-:Y:S05]  /*0650*/  @!P0 BRA `(.L_x_21) ;  /* 0x0000000800d08947 */ /* 0x000fea0003800000 */
[----:B------:R-:W0:Y:S01]  /*0660*/  S2UR UR6, SR_CTAID.X ;  /* 0x00000000000679c3 */ /* 0x000e220000002500 */
[----:B------:R-:W1:Y:S01]  /*0670*/  LDCU.64 UR10, c[0x0][0x3a8] ;  /* 0x00007500ff0a77ac */ /* 0x000e620008000a00 */
[----:B------:R-:W-:Y:S01]  /*0680*/  SHF.R.S32.HI R8, RZ, 0x1f, R11 ;  /* 0x0000001fff087819 */ /* 0x000fe2000001140b */
[----:B------:R-:W2:Y:S01]  /*0690*/  F2I.CEIL.NTZ R10, R10 ;  /* 0x0000000a000a7305 */ /* 0x000ea2000020b100 */
[----:B------:R-:W-:Y:S01]  /*06a0*/  BSSY.RECONVERGENT B4, `(.L_x_22) ;  /* 0x00000ae000047945 */ /* 0x000fe20003800200 */
[----:B------:R-:W3:Y:S01]  /*06b0*/  LDCU.64 UR16, c[0x0][0x3b8] ;  /* 0x00007700ff1077ac */ /* 0x000ee20008000a00 */
[----:B------:R-:W-:Y:S01]  /*06c0*/  IMAD.MOV.U32 R24, RZ, RZ, -0x1 ;  /* 0xffffffffff187424 */ /* 0x000fe200078e00ff */
[----:B------:R-:W-:Y:S01]  /*06d0*/  MOV R22, 0xffffffff ;  /* 0xffffffff00167802 */ /* 0x000fe20000000f00 */
[----:B------:R-:W-:Y:S01]  /*06e0*/  IMAD.MOV.U32 R23, RZ, RZ, -0x100001 ;  /* 0xffefffffff177424 */ /* 0x000fe200078e00ff */
[----:B------:R-:W4:Y:S01]  /*06f0*/  LDCU.64 UR12, c[0x0][0x380] ;  /* 0x00007000ff0c77ac */ /* 0x000f220008000a00 */
[----:B---3--:R-:W-:Y:S01]  /*0700*/  IMAD R12, R8, UR16, RZ ;  /* 0x00000010080c7c24 */ /* 0x008fe2000f8e02ff */
[----:B0-----:R-:W-:Y:S01]  /*0710*/  USHF.R.S32.HI UR4, URZ, 0x1f, UR6 ;  /* 0x0000001fff047899 */ /* 0x001fe20008011406 */
[----:B------:R-:W-:-:S03]  /*0720*/  IMAD.WIDE.U32 R8, R11, UR16, RZ ;  /* 0x000000100b087c25 */ /* 0x000fc6000f8e00ff */
[----:B-1----:R-:W-:Y:S01]  /*0730*/  UIMAD UR9, UR4, UR10, URZ ;  /* 0x0000000a040972a4 */ /* 0x002fe2000f8e02ff */
[----:B------:R-:W-:Y:S01]  /*0740*/  IMAD R13, R11, UR17, R12 ;  /* 0x000000110b0d7c24 */ /* 0x000fe2000f8e020c */
[----:B------:R-:W-:Y:S01]  /*0750*/  UIMAD.WIDE.U32 UR4, UR6, UR10, URZ ;  /* 0x0000000a060472a5 */ /* 0x000fe2000f8e00ff */
[----:B------:R-:W0:Y:S02]  /*0760*/  LDCU UR10, c[0x0][0x39c] ;  /* 0x00007380ff0a77ac */ /* 0x000e240008000800 */
[----:B------:R-:W-:Y:S01]  /*0770*/  IMAD.IADD R9, R9, 0x1, R13 ;  /* 0x0000000109097824 */ /* 0x000fe200078e020d */
[----:B------:R-:W-:Y:S02]  /*0780*/  UIMAD UR9, UR6, UR11, UR9 ;  /* 0x0000000b060972a4 */ /* 0x000fe4000f8e0209 */
[----:B----4-:R-:W-:Y:S02]  /*0790*/  ULEA UR6, UP0, UR4, UR12, 0x3 ;  /* 0x0000000c04067291 */ /* 0x010fe4000f8018ff */
[----:B------:R-:W-:-:S04]  /*07a0*/  UIADD3 UR5, UPT, UPT, UR5, UR9, URZ ;  /* 0x0000000905057290 */ /* 0x000fc8000fffe0ff */
[----:B------:R-:W-:Y:S01]  /*07b0*/  ULEA.HI.X UR4, UR4, UR13, UR5, 0x3, UP0 ;  /* 0x0000000d04047291 */ /* 0x000fe200080f1c05 */
[----:B------:R-:W-:-:S05]  /*07c0*/  LEA R12, P0, R8, UR6, 0x3 ;  /* 0x00000006080c7c11 */ /* 0x000fca000f8018ff */
[----:B------:R-:W-:Y:S01]  /*07d0*/  LEA.HI.X R13, R8, UR4, R9, 0x3, P0 ;  /* 0x00000004080d7c11 */ /* 0x000fe200080f1c09 */
[--C-:B--2---:R-:W-:Y:S02]  /*07e0*/  IMAD.IADD R9, R10, 0x1, -R11.reuse ;  /* 0x000000010a097824 */ /* 0x104fe400078e0a0b */
[----:B------:R-:W-:Y:S02]  /*07f0*/  IMAD.MOV.U32 R8, RZ, RZ, RZ ;  /* 0x000000ffff087224 */ /* 0x000fe400078e00ff */
[----:B0-----:R-:W-:-:S07]  /*0800*/  IMAD R11, R6, UR10, R11 ;  /* 0x0000000a060b7c24 */ /* 0x001fce000f8e020b */
.L_x_52:
[----:B------:R-:W0:Y:S01]  /*0810*/  LDCU.64 UR4, c[0x0][0x3b0] ;  /* 0x00007600ff0477ac */ /* 0x000e220008000a00 */
[----:B------:R-:W-:Y:S01]  /*0820*/  IMAD.WIDE R14, R8, 0x8, RZ ;  /* 0x00000008080e7825 */ /* 0x000fe200078e02ff */
[----:B------:R-:W-:Y:S01]  /*0830*/  ISETP.GE.AND P0, PT, R9, 0x1, PT ;  /* 0x000000010900780c */ /* 0x000fe20003f06270 */
[----:B------:R-:W-:Y:S01]  /*0840*/  BSSY.RECONVERGENT B3, `(.L_x_23) ;  /* 0x0000092000037945 */ /* 0x000fe20003800200 */
[----:B------:R-:W1:Y:S01]  /*0850*/  LDCU UR6, c[0x0][0x39c] ;  /* 0x00007380ff0677ac */ /* 0x000e620008000800 */
[----:B------:R-:W-:-:S04]  /*0860*/  IMAD.WIDE R14, R6, 0x8, R14 ;  /* 0x00000008060e7825 */ /* 0x000fc800078e020e */
[----:B0-----:R-:W-:Y:S02]  /*0870*/  IMAD R15, R15, UR4, RZ ;  /* 0x000000040f0f7c24 */ /* 0x001fe4000f8e02ff */
[----:B------:R-:W-:-:S04]  /*0880*/  IMAD.WIDE.U32 R18, R14, UR4, R12 ;  /* 0x000000040e127c25 */ /* 0x000fc8000f8e000c */
[C---:B-1----:R-:W-:Y:S02]  /*0890*/  IMAD R20, R8.reuse, UR6, R11 ;  /* 0x0000000608147c24 */ /* 0x042fe4000f8e020b */
[----:B------:R-:W-:Y:S02]  /*08a0*/  VIADD R8, R8, 0x1 ;  /* 0x0000000108087836 */ /* 0x000fe40000000000 */
[----:B------:R-:W-:-:S03]  /*08b0*/  IMAD R15, R14, UR5, R15 ;  /* 0x000000050e0f7c24 */ /* 0x000fc6000f8e020f */
[----:B------:R-:W-:Y:S01]  /*08c0*/  ISETP.GE.AND P1, PT, R8, R7, PT ;  /* 0x000000070800720c */ /* 0x000fe20003f26270 */
[----:B------:R-:W-:-:S12]  /*08d0*/  @!P0 BRA `(.L_x_24) ;  /* 0x0000000800208947 */ /* 0x000fd80003800000 */
[----:B------:R-:W-:Y:S01]  /*08e0*/  HFMA2 R10, -RZ, RZ, 0, 0 ;  /* 0x00000000ff0a7431 */ /* 0x000fe200000001ff */
[----:B------:R-:W-:Y:S01]  /*08f0*/  BSSY.RECONVERGENT B2, `(.L_x_25) ;  /* 0x000004c000027945 */ /* 0x000fe20003800200 */
[----:B------:R-:W-:Y:S01]  /*0900*/  IMAD.IADD R21, R19, 0x1, R15 ;  /* 0x0000000113157824 */ /* 0x000fe200078e020f */
[----:B------:R-:W-:Y:S01]  /*0910*/  PLOP3.LUT P0, PT, PT, PT, PT, 0x80, 0x8 ;  /* 0x000000000008781c */ /* 0x000fe20003f0f070 */
[----:B------:R-:W-:Y:S02]  /*0920*/  IMAD.MOV.U32 R19, RZ, RZ, R24 ;  /* 0x000000ffff137224 */ /* 0x000fe400078e0018 */
[----:B------:R-:W-:Y:S02]  /*0930*/  IMAD.MOV.U32 R15, RZ, RZ, R23 ;  /* 0x000000ffff0f7224 */ /* 0x000fe400078e0017 */
[----:B------:R-:W-:-:S05]  /*0940*/  IMAD.IADD R14, R9, 0x1, -R10 ;  /* 0x00000001090e7824 */ /* 0x000fca00078e0a0a */
[----:B------:R-:W-:Y:S02]  /*0950*/  ISETP.GT.AND P2, PT, R14, 0x3, PT ;  /* 0x000000030e00780c */ /* 0x000fe40003f44270 */
[----:B------:R-:W-:-:S11]  /*0960*/  MOV R14, R22 ;  /* 0x00000016000e7202 */ /* 0x000fd60000000f00 */
[----:B------:R-:W-:Y:S05]  /*0970*/  @!P2 BRA `(.L_x_26) ;  /* 0x00000004000ca947 */ /* 0x000fea0003800000 */
[----:B------:R-:W-:Y:S01]  /*0980*/  BSSY.RECONVERGENT B1, `(.L_x_27) ;  /* 0x0000040000017945 */ /* 0x000fe20003800200 */
[----:B------:R-:W-:Y:S01]  /*0990*/  PLOP3.LUT P0, PT, PT, PT, PT, 0x8, 0x80 ;  /* 0x000000000080781c */ /* 0x000fe20003f0e170 */
[----:B------:R-:W-:-:S12]  /*09a0*/  VIADD R23, R9, 0xfffffffd ;  /* 0xfffffffd09177836 */ /* 0x000fd80000000000 */
.L_x_40:
[----:B------:R-:W-:Y:S01]  /*09b0*/  IMAD.MOV.U32 R16, RZ, RZ, R18 ;  /* 0x000000ffff107224 */ /* 0x000fe200078e0012 */
[----:B------:R-:W-:-:S06]  /*09c0*/  MOV R17, R21 ;  /* 0x0000001500117202 */ /* 0x000fcc0000000f00 */
[----:B------:R-:W2:Y:S01]  /*09d0*/  LDG.E.64 R16, desc[UR14][R16.64] ;  /* 0x0000000e10107981 */ /* 0x000ea2000c1e1b00 */
[----:B------:R-:W-:Y:S01]  /*09e0*/  BSSY.RECONVERGENT B6, `(.L_x_28) ;  /* 0x0000009000067945 */ /* 0x000fe20003800200 */
[----:B--2---:R-:W-:-:S14]  /*09f0*/  DSETP.GT.AND P2, PT, R16, R14, PT ;  /* 0x0000000e1000722a */ /* 0x004fdc0003f44000 */
[----:B------:R-:W-:Y:S05]  /*0a00*/  @P2 BRA `(.L_x_29) ;  /* 0x00000000000c2947 */ /* 0x000fea0003800000 */
[----:B------:R-:W-:Y:S01]  /*0a10*/  DSETP.GTU.AND P2, PT, |R16|, +INF , PT ;  /* 0x7ff000001000742a */ /* 0x000fe20003f4c200 */
[----:B------:R-:W-:-:S13]  /*0a20*/  IMAD.MOV.U32 R22, RZ, RZ, R19 ;  /* 0x000000ffff167224 */ /* 0x000fda00078e0013 */
[----:B------:R-:W-:Y:S05]  /*0a30*/  @!P2 BRA `(.L_x_30) ;  /* 0x00000000000ca947 */ /* 0x000fea0003800000 */
.L_x_29:
[----:B------:R-:W-:Y:S01]  /*0a40*/  IMAD.MOV.U32 R14, RZ, RZ, R16 ;  /* 0x000000ffff0e7224 */ /* 0x000fe200078e0010 */
[----:B------:R-:W-:Y:S01]  /*0a50*/  MOV R22, R20 ;  /* 0x0000001400167202 */ /* 0x000fe20000000f00 */
[----:B------:R-:W-:-:S07]  /*0a60*/  IMAD.MOV.U32 R15, RZ, RZ, R17 ;  /* 0x000000ffff0f7224 */ /* 0x000fce00078e0011 */
.L_x_30:
[----:B------:R-:W-:Y:S05]  /*0a70*/  BSYNC.RECONVERGENT B6 ;  /* 0x0000000000067941 */ /* 0x000fea0003800200 */
.L_x_28:
[----:B------:R-:W-:-:S04]  /*0a80*/  IADD3 R18, P2, PT, R18, UR7, RZ ;  /* 0x0000000712127c10 */ /* 0x000fc8000ff5e0ff */
[----:B------:R-:W-:-:S05]  /*0a90*/  IADD3.X R19, PT, PT, R21, UR8, RZ, P2, !PT ;  /* 0x0000000815137c10 */ /* 0x000fca00097fe4ff */
[----:B------:R-:W2:Y:S01]  /*0aa0*/  LDG.E.64 R16, desc[UR14][R18.64] ;  /* 0x0000000e12107981 */ /* 0x000ea2000c1e1b00 */
[----:B------:R-:W-:Y:S01]  /*0ab0*/  BSSY.RECONVERGENT B6, `(.L_x_31) ;  /* 0x000000a000067945 */ /* 0x000fe20003800200 */
[----:B------:R-:W-:Y:S01]  /*0ac0*/  VIADD R24, R20, 0x1 ;  /* 0x0000000114187836 */ /* 0x000fe20000000000 */
[----:B--2---:R-:W-:-:S14]  /*0ad0*/  DSETP.GT.AND P2, PT, R16, R14, PT ;  /* 0x0000000e1000722a */ /* 0x004fdc0003f44000 */
[----:B------:R-:W-:Y:S05]  /*0ae0*/  @P2 BRA `(.L_x_32) ;  /* 0x00000000000c2947 */ /* 0x000fea0003800000 */
[----:B------:R-:W-:Y:S01]  /*0af0*/  DSETP.GTU.AND P2, PT, |R16|, +INF , PT ;  /* 0x7ff000001000742a */ /* 0x000fe20003f4c200 */
[----:B------:R-:W-:-:S13]  /*0b00*/  IMAD.MOV.U32 R21, RZ, RZ, R22 ;  /* 0x000000ffff157224 */ /* 0x000fda00078e0016 */
[----:B------:R-:W-:Y:S05]  /*0b10*/  @!P2 BRA `(.L_x_33) ;  /* 0x00000000000ca947 */ /* 0x000fea0003800000 */
.L_x_32:
[----:B------:R-:W-:Y:S01]  /*0b20*/  IMAD.MOV.U32 R14, RZ, RZ, R16 ;  /* 0x000000ffff0e7224 */ /* 0x000fe200078e0010 */
[----:B------:R-:W-:Y:S01]  /*0b30*/  MOV R15, R17 ;  /* 0x00000011000f7202 */ /* 0x000fe20000000f00 */
[----:B------:R-:W-:-:S07]  /*0b40*/  IMAD.MOV.U32 R21, RZ, RZ, R24 ;  /* 0x000000ffff157224 */ /* 0x000fce00078e0018 */
.L_x_33:
[----:B------:R-:W-:Y:S05]  /*0b50*/  BSYNC.RECONVERGENT B6 ;  /* 0x0000000000067941 */ /* 0x000fea0003800200 */
.L_x_31:
[----:B------:R-:W-:-:S04]  /*0b60*/  IADD3 R18, P2, PT, R18, UR7, RZ ;  /* 0x0000000712127c10 */ /* 0x000fc8000ff5e0ff */
[----:B------:R-:W-:-:S05]  /*0b70*/  IADD3.X R19, PT, PT, R19, UR8, RZ, P2, !PT ;  /* 0x0000000813137c10 */ /* 0x000fca00097fe4ff */
[----:B------:R-:W2:Y:S01]  /*0b80*/  LDG.E.64 R16, desc[UR14][R18.64] ;  /* 0x0000000e12107981 */ /* 0x000ea2000c1e1b00 */
[----:B------:R-:W-:Y:S01]  /*0b90*/  BSSY.RECONVERGENT B6, `(.L_x_34) ;  /* 0x0000009000067945 */ /* 0x000fe20003800200 */
[----:B------:R-:W-:Y:S01]  /*0ba0*/  VIADD R22, R20, 0x2 ;  /* 0x0000000214167836 */ /* 0x000fe20000000000 */
[----:B--2---:R-:W-:-:S14]  /*0bb0*/  DSETP.GT.AND P2, PT, R16, R14, PT ;  /* 0x0000000e1000722a */ /* 0x004fdc0003f44000 */
[----:B------:R-:W-:Y:S05]  /*0bc0*/  @P2 BRA `(.L_x_35) ;  /* 0x0000000000082947 */ /* 0x000fea0003800000 */
[----:B------:R-:W-:-:S14]  /*0bd0*/  DSETP.GTU.AND P2, PT, |R16|, +INF , PT ;  /* 0x7ff000001000742a */ /* 0x000fdc0003f4c200 */
[----:B------:R-:W-:Y:S05]  /*0be0*/  @!P2 BRA `(.L_x_36) ;  /* 0x00000000000ca947 */ /* 0x000fea0003800000 */
.L_x_35:
[----:B------:R-:W-:Y:S01]  /*0bf0*/  IMAD.MOV.U32 R14, RZ, RZ, R16 ;  /* 0x000000ffff0e7224 */ /* 0x000fe200078e0010 */
[----:B------:R-:W-:Y:S01]  /*0c00*/  MOV R15, R17 ;  /* 0x00000011000f7202 */ /* 0x000fe20000000f00 */
[----:B------:R-:W-:-:S07]  /*0c10*/  IMAD.MOV.U32 R21, RZ, RZ, R22 ;  /* 0x000000ffff157224 */ /* 0x000fce00078e0016 */
.L_x_36:
[----:B------:R-:W-:Y:S05]  /*0c20*/  BSYNC.RECONVERGENT B6 ;  /* 0x0000000000067941 */ /* 0x000fea0003800200 */
.L_x_34:
        /* <DEDUP_REMOVED lines=8> */
[----:B------:R-:W-:-:S13]  /*0cb0*/  MOV R24, R21 ;  /* 0x0000001500187202 */ /* 0x000fda0000000f00 */
[----:B------:R-:W-:Y:S05]  /*0cc0*/  @!P2 BRA `(.L_x_39) ;  /* 0x00000000000ca947 */ /* 0x000fea0003800000 */
.L_x_38:
[----:B------:R-:W-:Y:S01]  /*0cd0*/  IMAD.MOV.U32 R14, RZ, RZ, R18 ;  /* 0x000000ffff0e7224 */ /* 0x000fe200078e0012 */
[----:B------:R-:W-:Y:S01]  /*0ce0*/  MOV R24, R22 ;  /* 0x0000001600187202 */ /* 0x000fe20000000f00 */
[----:B------:R-:W-:-:S07]  /*0cf0*/  IMAD.MOV.U32 R15, RZ, RZ, R19 ;  /* 0x000000ffff0f7224 */ /* 0x000fce00078e0013 */
.L_x_39:
[----:B------:R-:W-:Y:S05]  /*0d00*/  BSYNC.RECONVERGENT B6 ;  /* 0x0000000000067941 */ /* 0x000fea0003800200 */
.L_x_37:
[----:B------:R-:W-:Y:S01]  /*0d10*/  VIADD R10, R10, 0x4 ;  /* 0x000000040a0a7836 */ /* 0x000fe20000000000 */
[----:B------:R-:W-:Y:S01]  /*0d20*/  IADD3 R18, P3, PT, R16, UR7, RZ ;  /* 0x0000000710127c10 */ /* 0x000fe2000ff7e0ff */
[----:B------:R-:W-:Y:S01]  /*0d30*/  VIADD R20, R20, 0x4 ;  /* 0x0000000414147836 */ /* 0x000fe20000000000 */
[----:B------:R-:W-:Y:S02]  /*0d40*/  MOV R19, R24 ;  /* 0x0000001800137202 */ /* 0x000fe40000000f00 */
[----:B------:R-:W-:Y:S02]  /*0d50*/  ISETP.GE.AND P2, PT, R10, R23, PT ;  /* 0x000000170a00720c */ /* 0x000fe40003f46270 */
[----:B------:R-:W-:-:S11]  /*0d60*/  IADD3.X R21, PT, PT, R17, UR8, RZ, P3, !PT ;  /* 0x0000000811157c10 */ /* 0x000fd60009ffe4ff */
[----:B------:R-:W-:Y:S05]  /*0d70*/  @!P2 BRA `(.L_x_40) ;  /* 0xfffffffc000ca947 */ /* 0x000fea000383ffff */
[----:B------:R-:W-:Y:S05]  /*0d80*/  BSYNC.RECONVERGENT B1 ;  /* 0x0000000000017941 */ /* 0x000fea0003800200 */
.L_x_27:
[----:B------:R-:W-:Y:S02]  /*0d90*/  IMAD.MOV.U32 R22, RZ, RZ, R14 ;  /* 0x000000ffff167224 */ /* 0x000fe400078e000e */
[----:B------:R-:W-:-:S07]  /*0da0*/  IMAD.MOV.U32 R23, RZ, RZ, R15 ;  /* 0x000000ffff177224 */ /* 0x000fce00078e000f */
.L_x_26:
[----:B------:R-:W-:Y:S05]  /*0db0*/  BSYNC.RECONVERGENT B2 ;  /* 0x0000000000027941 */ /* 0x000fea0003800200 */
.L_x_25:
[----:B------:R-:W-:Y:S01]  /*0dc0*/  IADD3 R16, PT, PT, R9, -R10, RZ ;  /* 0x8000000a09107210 */ /* 0x000fe20007ffe0ff */
[----:B------:R-:W-:Y:S03]  /*0dd0*/  BSSY.RECONVERGENT B1, `(.L_x_41) ;  /* 0x0000027000017945 */ /* 0x000fe60003800200 */
[----:B------:R-:W-:-:S13]  /*0de0*/  ISETP.GT.AND P2, PT, R16, 0x1, PT ;  /* 0x000000011000780c */ /* 0x000fda0003f44270 */
[----:B------:R-:W-:Y:S05]  /*0df0*/  @!P2 BRA `(.L_x_42) ;  /* 0x000000000090a947 */ /* 0x000fea0003800000 */
[----:B------:R-:W-:Y:S02]  /*0e00*/  IMAD.MOV.U32 R16, RZ, RZ, R18 ;  /* 0x000000ffff107224 */ /* 0x000fe400078e0012 */
[----:B------:R-:W-:-:S06]  /*0e10*/  IMAD.MOV.U32 R17, RZ, RZ, R21 ;  /* 0x000000ffff117224 */ /* 0x000fcc00078e0015 */
[----:B------:R-:W2:Y:S01]  /*0e20*/  LDG.E.64 R16, desc[UR14][R16.64] ;  /* 0x0000000e10107981 */ /* 0x000ea2000c1e1b00 */
[----:B------:R-:W-:Y:S01]  /*0e30*/  BSSY.RECONVERGENT B2, `(.L_x_43) ;  /* 0x000000a000027945 */ /* 0x000fe20003800200 */
[----:B------:R-:W-:Y:S01]  /*0e40*/  PLOP3.LUT P0, PT, PT, PT, PT, 0x8, 0x80 ;  /* 0x000000000080781c */ /* 0x000fe20003f0e170 */
[----:B--2---:R-:W-:-:S14]  /*0e50*/  DSETP.GT.AND P2, PT, R16, R14, PT ;  /* 0x0000000e1000722a */ /* 0x004fdc0003f44000 */
[----:B------:R-:W-:Y:S05]  /*0e60*/  @P2 BRA `(.L_x_44) ;  /* 0x00000000000c2947 */ /* 0x000fea0003800000 */
[----:B------:R-:W-:Y:S01]  /*0e70*/  DSETP.GTU.AND P2, PT, |R16|, +INF , PT ;  /* 0x7ff000001000742a */ /* 0x000fe20003f4c200 */
[----:B------:R-:W-:-:S13]  /*0e80*/  MOV R22, R19 ;  /* 0x0000001300167202 */ /* 0x000fda0000000f00 */
[----:B------:R-:W-:Y:S05]  /*0e90*/  @!P2 BRA `(.L_x_45) ;  /* 0x00000000000ca947 */ /* 0x000fea0003800000 */
.L_x_44:
[----:B------:R-:W-:Y:S01]  /*0ea0*/  IMAD.MOV.U32 R14, RZ, RZ, R16 ;  /* 0x000000ffff0e7224 */ /* 0x000fe200078e0010 */
[----:B------:R-:W-:Y:S01]  /*0eb0*/  MOV R22, R20 ;  /* 0x0000001400167202 */ /* 0x000fe20000000f00 */
[----:B------:R-:W-:-:S07]  /*0ec0*/  IMAD.MOV.U32 R15, RZ, RZ, R17 ;  /* 0x000000ffff0f7224 */ /* 0x000fce00078e0011 */
.L_x_45:
[----:B------:R-:W-:Y:S05]  /*0ed0*/  BSYNC.RECONVERGENT B2 ;  /* 0x0000000000027941 */ /* 0x000fea0003800200 */
.L_x_43:
[----:B------:R-:W-:-:S04]  /*0ee0*/  IADD3 R16, P2, PT, R18, UR7, RZ ;  /* 0x0000000712107c10 */ /* 0x000fc8000ff5e0ff */
[----:B------:R-:W-:-:S05]  /*0ef0*/  IADD3.X R17, PT, PT, R21, UR8, RZ, P2, !PT ;  /* 0x0000000815117c10 */ /* 0x000fca00097fe4ff */
[----:B------:R-:W2:Y:S01]  /*0f00*/  LDG.E.64 R18, desc[UR14][R16.64] ;  /* 0x0000000e10127981 */ /* 0x000ea2000c1e1b00 */
[----:B------:R-:W-:Y:S01]  /*0f10*/  BSSY.RECONVERGENT B2, `(.L_x_46) ;  /* 0x000000a000027945 */ /* 0x000fe20003800200 */
[----:B------:R-:W-:Y:S02]  /*0f20*/  VIADD R20, R20, 0x1 ;  /* 0x0000000114147836 */ /* 0x000fe40000000000 */
[----:B------:R-:W-:Y:S01]  /*0f30*/  VIADD R10, R10, 0x1 ;  /* 0x000000010a0a7836 */ /* 0x000fe20000000000 */
[----:B--2---:R-:W-:-:S14]  /*0f40*/  DSETP.GT.AND P2, PT, R18, R14, PT ;  /* 0x0000000e1200722a */ /* 0x004fdc0003f44000 */
[----:B------:R-:W-:Y:S05]  /*0f50*/  @P2 BRA `(.L_x_47) ;  /* 0x0000000000082947 */ /* 0x000fea0003800000 */
[----:B------:R-:W-:-:S14]  /*0f60*/  DSETP.GTU.AND P2, PT, |R18|, +INF , PT ;  /* 0x7ff000001200742a */ /* 0x000fdc0003f4c200 */
[----:B------:R-:W-:Y:S05]  /*0f70*/  @!P2 BRA `(.L_x_48) ;  /* 0x00000000000ca947 */ /* 0x000fea0003800000 */
.L_x_47:
[----:B------:R-:W-:Y:S01]  /*0f80*/  MOV R14, R18 ;  /* 0x00000012000e7202 */ /* 0x000fe20000000f00 */
[----:B------:R-:W-:Y:S02]  /*0f90*/  IMAD.MOV.U32 R15, RZ, RZ, R19 ;  /* 0x000000ffff0f7224 */ /* 0x000fe400078e0013 */
[----:B------:R-:W-:-:S07]  /*0fa0*/  IMAD.MOV.U32 R22, RZ, RZ, R20 ;  /* 0x000000ffff167224 */ /* 0x000fce00078e0014 */
.L_x_48:
[----:B------:R-:W-:Y:S05]  /*0fb0*/  BSYNC.RECONVERGENT B2 ;  /* 0x0000000000027941 */ /* 0x000fea0003800200 */
.L_x_46:
[----:B------:R-:W-:Y:S01]  /*0fc0*/  IADD3 R18, P2, PT, R16, UR7, RZ ;  /* 0x0000000710127c10 */ /* 0x000fe2000ff5e0ff */
[----:B------:R-:W-:Y:S01]  /*0fd0*/  IMAD.MOV.U32 R19, RZ, RZ, R22 ;  /* 0x000000ffff137224 */ /* 0x000fe200078e0016 */
[----:B------:R-:W-:Y:S01]  /*0fe0*/  MOV R24, R22 ;  /* 0x0000001600187202 */ /* 0x000fe20000000f00 */
[----:B------:R-:W-:Y:S01]  /*0ff0*/  VIADD R10, R10, 0x1 ;  /* 0x000000010a0a7836 */ /* 0x000fe20000000000 */
[----:B------:R-:W-:Y:S01]  /*1000*/  IADD3 R20, PT, PT, R20, 0x1, RZ ;  /* 0x0000000114147810 */ /* 0x000fe20007ffe0ff */
[----:B------:R-:W-:Y:S01]  /*1010*/  IMAD.MOV.U32 R22, RZ, RZ, R14 ;  /* 0x000000ffff167224 */ /* 0x000fe200078e000e */
[----:B------:R-:W-:Y:S01]  /*1020*/  IADD3.X R21, PT, PT, R17, UR8, RZ, P2, !PT ;  /* 0x0000000811157c10 */ /* 0x000fe200097fe4ff */
[----:B------:R-:W-:-:S07]  /*1030*/  IMAD.MOV.U32 R23, RZ, RZ, R15 ;  /* 0x000000ffff177224 */ /* 0x000fce00078e000f */
.L_x_42:
[----:B------:R-:W-:Y:S05]  /*1040*/  BSYNC.RECONVERGENT B1 ;  /* 0x0000000000017941 */ /* 0x000fea0003800200 */
.L_x_41:
[----:B------:R-:W-:Y:S01]  /*1050*/  ISETP.LT.OR P0, PT, R10, R9, P0 ;  /* 0x000000090a00720c */ /* 0x000fe20000701670 */
[----:B------:R-:W-:Y:S01]  /*1060*/  IMAD.MOV.U32 R17, RZ, RZ, R21 ;  /* 0x000000ffff117224 */ /* 0x000fe200078e0015 */
[----:B------:R-:W-:-:S11]  /*1070*/  MOV R16, R18 ;  /* 0x0000001200107202 */ /* 0x000fd60000000f00 */
[----:B------:R-:W-:Y:S05]  /*1080*/  @!P0 BRA `(.L_x_24) ;  /* 0x0000000000348947 */ /* 0x000fea0003800000 */
[----:B------:R-:W2:Y:S01]  /*1090*/  LDG.E.64 R16, desc[UR14][R16.64] ;  /* 0x0000000e10107981 */ /* 0x000ea2000c1e1b00 */
[----:B------:R-:W-:Y:S01]  /*10a0*/  BSSY.RECONVERGENT B1, `(.L_x_49) ;  /* 0x0000008000017945 */ /* 0x000fe20003800200 */
[----:B--2---:R-:W-:-:S14]  /*10b0*/  DSETP.GT.AND P0, PT, R16, R14, PT ;  /* 0x0000000e1000722a */ /* 0x004fdc0003f04000 */
[----:B------:R-:W-:Y:S05]  /*10c0*/  @P0 BRA `(.L_x_50) ;  /* 0x0000000000080947 */ /* 0x000fea0003800000 */
[----:B------:R-:W-:-:S14]  /*10d0*/  DSETP.GTU.AND P0, PT, |R16|, +INF , PT ;  /* 0x7ff000001000742a */ /* 0x000fdc0003f0c200 */
[----:B------:R-:W-:Y:S05]  /*10e0*/  @!P0 BRA `(.L_x_51) ;  /* 0x00000000000c8947 */ /* 0x000fea0003800000 */
.L_x_50:
[----:B------:R-:W-:Y:S01]  /*10f0*/  IMAD.MOV.U32 R14, RZ, RZ, R16 ;  /* 0x000000ffff0e7224 */ /* 0x000fe200078e0010 */
[----:B------:R-:W-:Y:S01]  /*1100*/  MOV R15, R17 ;  /* 0x00000011000f7202 */ /* 0x000fe20000000f00 */
[----:B------:R-:W-:-:S07]  /*1110*/  IMAD.MOV.U32 R19, RZ, RZ, R20 ;  /* 0x000000ffff137224 */ /* 0x000fce00078e0014 */
.L_x_51:
[----:B------:R-:W-:Y:S05]  /*1120*/  BSYNC.RECONVERGENT B1 ;  /* 0x0000000000017941 */ /* 0x000fea0003800200 */
.L_x_49:
[----:B------:R-:W-:Y:S01]  /*1130*/  IMAD.MOV.U32 R22, RZ, RZ, R14 ;  /* 0x000000ffff167224 */ /* 0x000fe200078e000e */
[----:B------:R-:W-:Y:S01]  /*1140*/  MOV R23, R15 ;  /* 0x0000000f00177202 */ /* 0x000fe20000000f00 */
[----:B------:R-:W-:-:S07]  /*1150*/  IMAD.MOV.U32 R24, RZ, RZ, R19 ;  /* 0x000000ffff187224 */ /* 0x000fce00078e0013 */
.L_x_24:
[----:B------:R-:W-:Y:S05]  /*1160*/  BSYNC.RECONVERGENT B3 ;  /* 0x0000000000037941 */ /* 0x000fea0003800200 */
.L_x_23:
[----:B------:R-:W-:Y:S05]  /*1170*/  @!P1 BRA `(.L_x_52) ;  /* 0xfffffff400a49947 */ /* 0x000fea000383ffff */
[----:B------:R-:W-:Y:S05]  /*1180*/  BSYNC.RECONVERGENT B4 ;  /* 0x0000000000047941 */ /* 0x000fea0003800200 */
.L_x_22:
[----:B------:R-:W-:-:S07]  /*1190*/  IMAD.MOV.U32 R8, RZ, RZ, R24 ;  /* 0x000000ffff087224 */ /* 0x000fce00078e0018 */
.L_x_21:
[----:B------:R-:W-:Y:S05]  /*11a0*/  BSYNC.RECONVERGENT B5 ;  /* 0x0000000000057941 */ /* 0x000fea0003800200 */
.L_x_20:
[----:B------:R-:W0:Y:S01]  /*11b0*/  S2UR UR5, SR_CTAID.X ;  /* 0x00000000000579c3 */ /* 0x000e220000002500 */
[----:B------:R-:W1:Y:S01]  /*11c0*/  LDCU.64 UR10, c[0x0][0x3a0] ;  /* 0x00007400ff0a77ac */ /* 0x000e620008000a00 */
[----:B------:R-:W-:Y:S01]  /*11d0*/  SHF.R.S32.HI R12, RZ, 0x1f, R5 ;  /* 0x0000001fff0c7819 */ /* 0x000fe20000011405 */
[----:B------:R-:W2:Y:S01]  /*11e0*/  LDCU.64 UR12, c[0x0][0x388] ;  /* 0x00007100ff0c77ac */ /* 0x000ea20008000a00 */
[----:B------:R-:W3:Y:S01]  /*11f0*/  LDCU.64 UR16, c[0x0][0x390] ;  /* 0x00007200ff1077ac */ /* 0x000ee20008000a00 */
[----:B-1----:R-:W-:Y:S02]  /*1200*/  UIMAD UR4, UR10, UR11, URZ ;  /* 0x0000000b0a0472a4 */ /* 0x002fe4000f8e02ff */
[----:B------:R-:W-:Y:S02]  /*1210*/  IMAD R10, R3, UR11, RZ ;  /* 0x0000000b030a7c24 */ /* 0x000fe4000f8e02ff */
[----:B0-----:R-:W-:-:S03]  /*1220*/  UIMAD UR4, UR4, UR5, URZ ;  /* 0x00000005040472a4 */ /* 0x001fc6000f8e02ff */
[--C-:B------:R-:W-:Y:S01]  /*1230*/  SHF.R.S32.HI R9, RZ, 0x1f, R10.reuse ;  /* 0x0000001fff097819 */ /* 0x100fe2000001140a */
[----:B------:R-:W-:Y:S02]  /*1240*/  USHF.R.S32.HI UR5, URZ, 0x1f, UR4 ;  /* 0x0000001fff057899 */ /* 0x000fe40008011404 */
[----:B------:R-:W-:-:S04]  /*1250*/  IADD3 R10, P0, P1, R5, UR4, R10 ;  /* 0x00000004050a7c10 */ /* 0x000fc8000f91e00a */
[----:B------:R-:W-:Y:S01]  /*1260*/  IADD3.X R9, PT, PT, R12, UR5, R9, P0, P1 ;  /* 0x000000050c097c10 */ /* 0x000fe200087e2409 */
[----:B------:R-:W0:Y:S01]  /*1270*/  LDCU UR4, c[0x0][0x360] ;  /* 0x00006c00ff0477ac */ /* 0x000e220008000800 */
[C---:B------:R-:W-:Y:S02]  /*1280*/  SHF.L.U32 R12, R10.reuse, 0x3, RZ ;  /* 0x000000030a0c7819 */ /* 0x040fe400000006ff */
[----:B------:R-:W-:Y:S02]  /*1290*/  SHF.L.U64.HI R13, R10, 0x3, R9 ;  /* 0x000000030a0d7819 */ /* 0x000fe40000010209 */
[C---:B--2---:R-:W-:Y:S02]  /*12a0*/  IADD3 R10, P0, PT, R12.reuse, UR12, RZ ;  /* 0x0000000c0c0a7c10 */ /* 0x044fe4000ff1e0ff */
[----:B---3--:R-:W-:Y:S02]  /*12b0*/  IADD3 R12, P1, PT, R12, UR16, RZ ;  /* 0x000000100c0c7c10 */ /* 0x008fe4000ff3e0ff */
[----:B------:R-:W-:-:S02]  /*12c0*/  IADD3.X R11, PT, PT, R13, UR13, RZ, P0, !PT ;  /* 0x0000000d0d0b7c10 */ /* 0x000fc400087fe4ff */
[----:B------:R-:W-:Y:S02]  /*12d0*/  SHF.R.S32.HI R9, RZ, 0x1f, R8 ;  /* 0x0000001fff097819 */ /* 0x000fe40000011408 */
[----:B------:R-:W-:Y:S01]  /*12e0*/  IADD3.X R13, PT, PT, R13, UR17, RZ, P1, !PT ;  /* 0x000000110d0d7c10 */ /* 0x000fe20008ffe4ff */
[----:B------:R1:W-:Y:S04]  /*12f0*/  STG.E.64 desc[UR14][R10.64], R22 ;  /* 0x000000160a007986 */ /* 0x0003e8000c101b0e */
[----:B------:R1:W-:Y:S01]  /*1300*/  STG.E.64 desc[UR14][R12.64], R8 ;  /* 0x000000080c007986 */ /* 0x0003e2000c101b0e */
[----:B0-----:R-:W-:-:S05]  /*1310*/  VIADD R5, R5, UR4 ;  /* 0x0000000405057c36 */ /* 0x001fca0008000000 */
[----:B------:R-:W-:-:S13]  /*1320*/  ISETP.GE.AND P0, PT, R5, UR11, PT ;  /* 0x0000000b05007c0c */ /* 0x000fda000bf06270 */
[----:B-1----:R-:W-:Y:S05]  /*1330*/  @!P0 BRA `(.L_x_53) ;  /* 0xfffffff0001c8947 */ /* 0x002fea000383ffff */
.L_x_15:
[----:B------:R-:W-:Y:S05]  /*1340*/  BSYNC.RECONVERGENT B0 ;  /* 0x0000000000007941 */ /* 0x000fea0003800200 */
.L_x_14:
[----:B------:R-:W0:Y:S01]  /*1350*/  LDCU UR4, c[0x0][0x374] ;  /* 0x00006e80ff0477ac */ /* 0x000e220008000800 */
[----:B------:R-:W1:Y:S01]  /*1360*/  LDCU UR5, c[0x0][0x3a0] ;  /* 0x00007400ff0577ac */ /* 0x000e620008000800 */
[----:B0-----:R-:W-:-:S05]  /*1370*/  IMAD R3, R0, UR4, R3 ;  /* 0x0000000400037c24 */ /* 0x001fca000f8e0203 */
[----:B-1----:R-:W-:-:S13]  /*1380*/  ISETP.GE.AND P0, PT, R3, UR5, PT ;  /* 0x0000000503007c0c */ /* 0x002fda000bf06270 */
[----:B------:R-:W-:Y:S05]  /*1390*/  @!P0 BRA `(.L_x_54) ;  /* 0xffffffec00548947 */ /* 0x000fea000383ffff */
[----:B------:R-:W-:Y:S05]  /*13a0*/  EXIT ;  /* 0x000000000000794d */ /* 0x000fea0003800000 */
        .weak           $__internal_0_$__cuda_sm3x_div_rn_noftz_f32_slowpath
        .type           $__internal_0_$__cuda_sm3x_div_rn_noftz_f32_slowpath,@function
        .size           $__internal_0_$__cuda_sm3x_div_rn_noftz_f32_slowpath,(.L_x_203 - $__internal_0_$__cuda_sm3x_div_rn_noftz_f32_slowpath)
$__internal_0_$__cuda_sm3x_div_rn_noftz_f32_slowpath:
[----:B------:R-:W-:Y:S01]  /*13b0*/  SHF.R.U32.HI R13, RZ, 0x17, R9 ;  /* 0x00000017ff0d7819 */ /* 0x000fe20000011609 */
[----:B------:R-:W-:Y:S01]  /*13c0*/  BSSY.RECONVERGENT B2, `(.L_x_55) ;  /* 0x0000062000027945 */ /* 0x000fe20003800200 */
[----:B------:R-:W-:Y:S02]  /*13d0*/  SHF.R.U32.HI R12, RZ, 0x17, R8 ;  /* 0x00000017ff0c7819 */ /* 0x000fe40000011608 */
[----:B------:R-:W-:Y:S02]  /*13e0*/  LOP3.LUT R13, R13, 0xff, RZ, 0xc0, !PT ;  /* 0x000000ff0d0d7812 */ /* 0x000fe400078ec0ff */
[----:B------:R-:W-:-:S03]  /*13f0*/  LOP3.LUT R16, R12, 0xff, RZ, 0xc0, !PT ;  /* 0x000000ff0c107812 */ /* 0x000fc600078ec0ff */
[----:B------:R-:W-:Y:S01]  /*1400*/  VIADD R15, R13, 0xffffffff ;  /* 0xffffffff0d0f7836 */ /* 0x000fe20000000000 */
[----:B------:R-:W-:-:S04]  /*1410*/  IADD3 R14, PT, PT, R16, -0x1, RZ ;  /* 0xffffffff100e7810 */ /* 0x000fc80007ffe0ff */
[----:B------:R-:W-:-:S04]  /*1420*/  ISETP.GT.U32.AND P0, PT, R15, 0xfd, PT ;  /* 0x000000fd0f00780c */ /* 0x000fc80003f04070 */
[----:B------:R-:W-:-:S13]  /*1430*/  ISETP.GT.U32.OR P0, PT, R14, 0xfd, P0 ;  /* 0x000000fd0e00780c */ /* 0x000fda0000704470 */
[----:B------:R-:W-:Y:S01]  /*1440*/  @!P0 IMAD.MOV.U32 R12, RZ, RZ, RZ ;  /* 0x000000ffff0c8224 */ /* 0x000fe200078e00ff */
[----:B------:R-:W-:Y:S06]  /*1450*/  @!P0 BRA `(.L_x_56) ;  /* 0x00000000005c8947 */ /* 0x000fec0003800000 */
[----:B------:R-:W-:Y:S02]  /*1460*/  FSETP.GTU.FTZ.AND P0, PT, |R8|, +INF , PT ;  /* 0x7f8000000800780b */ /* 0x000fe40003f1c200 */
[----:B------:R-:W-:-:S04]  /*1470*/  FSETP.GTU.FTZ.AND P1, PT, |R9|, +INF , PT ;  /* 0x7f8000000900780b */ /* 0x000fc80003f3c200 */
[----:B------:R-:W-:-:S13]  /*1480*/  PLOP3.LUT P0, PT, P0, P1, PT, 0xf8, 0x8f ;  /* 0x00000000008f781c */ /* 0x000fda0000703f70 */
[----:B------:R-:W-:Y:S05]  /*1490*/  @P0 BRA `(.L_x_57) ;  /* 0x00000004004c0947 */ /* 0x000fea0003800000 */
[----:B------:R-:W-:-:S13]  /*14a0*/  LOP3.LUT P0, RZ, R9, 0x7fffffff, R8, 0xc8, !PT ;  /* 0x7fffffff09ff7812 */ /* 0x000fda000780c808 */
[----:B------:R-:W-:Y:S05]  /*14b0*/  @!P0 BRA `(.L_x_58) ;  /* 0x00000004003c8947 */ /* 0x000fea0003800000 */
[C---:B------:R-:W-:Y:S02]  /*14c0*/  FSETP.NEU.FTZ.AND P1, PT, |R8|.reuse, +INF , PT ;  /* 0x7f8000000800780b */ /* 0x040fe40003f3d200 */
[----:B------:R-:W-:Y:S02]  /*14d0*/  FSETP.NEU.FTZ.AND P2, PT, |R9|, +INF , PT ;  /* 0x7f8000000900780b */ /* 0x000fe40003f5d200 */
[----:B------:R-:W-:-:S11]  /*14e0*/  FSETP.NEU.FTZ.AND P0, PT, |R8|, +INF , PT ;  /* 0x7f8000000800780b */ /* 0x000fd60003f1d200 */
[----:B------:R-:W-:Y:S05]  /*14f0*/  @!P2 BRA !P1, `(.L_x_58) ;  /* 0x00000004002ca947 */ /* 0x000fea0004800000 */
[----:B------:R-:W-:-:S04]  /*1500*/  LOP3.LUT P1, RZ, R8, 0x7fffffff, RZ, 0xc0, !PT ;  /* 0x7fffffff08ff7812 */ /* 0x000fc8000782c0ff */
[----:B------:R-:W-:-:S13]  /*1510*/  PLOP3.LUT P1, PT, P2, P1, PT, 0x2f, 0xf2 ;  /* 0x0000000000f2781c */ /* 0x000fda0001722577 */
[----:B------:R-:W-:Y:S05]  /*1520*/  @P1 BRA `(.L_x_59) ;  /* 0x0000000400181947 */ /* 0x000fea0003800000 */
[----:B------:R-:W-:-:S04]  /*1530*/  LOP3.LUT P1, RZ, R9, 0x7fffffff, RZ, 0xc0, !PT ;  /* 0x7fffffff09ff7812 */ /* 0x000fc8000782c0ff */
[----:B------:R-:W-:-:S13]  /*1540*/  PLOP3.LUT P0, PT, P0, P1, PT, 0x2f, 0xf2 ;  /* 0x0000000000f2781c */ /* 0x000fda0000702577 */
[----:B------:R-:W-:Y:S05]  /*1550*/  @P0 BRA `(.L_x_60) ;  /* 0x0000000400000947 */ /* 0x000fea0003800000 */
[----:B------:R-:W-:Y:S02]  /*1560*/  ISETP.GE.AND P0, PT, R14, RZ, PT ;  /* 0x000000ff0e00720c */ /* 0x000fe40003f06270 */
[----:B------:R-:W-:-:S11]  /*1570*/  ISETP.GE.AND P1, PT, R15, RZ, PT ;  /* 0x000000ff0f00720c */ /* 0x000fd60003f26270 */
[----:B------:R-:W-:Y:S01]  /*1580*/  @P0 IMAD.MOV.U32 R12, RZ, RZ, RZ ;  /* 0x000000ffff0c0224 */ /* 0x000fe200078e00ff */
[----:B------:R-:W-:Y:S01]  /*1590*/  @!P0 MOV R12, 0xffffffc0 ;  /* 0xffffffc0000c8802 */ /* 0x000fe20000000f00 */
[----:B------:R-:W-:Y:S01]  /*15a0*/  @!P0 FFMA R8, R8, 1.84467440737095516160e+19, RZ ;  /* 0x5f80000008088823 */ /* 0x000fe200000000ff */
[----:B------:R-:W-:-:S03]  /*15b0*/  @!P1 FFMA R9, R9, 1.84467440737095516160e+19, RZ ;  /* 0x5f80000009099823 */ /* 0x000fc600000000ff */
[----:B------:R-:W-:-:S07]  /*15c0*/  @!P1 VIADD R12, R12, 0x40 ;  /* 0x000000400c0c9836 */ /* 0x000fce0000000000 */
.L_x_56:
[----:B------:R-:W-:Y:S01]  /*15d0*/  LEA R14, R13, 0xc0800000, 0x17 ;  /* 0xc08000000d0e7811 */ /* 0x000fe200078eb8ff */
[----:B------:R-:W-:Y:S04]  /*15e0*/  BSSY.RECONVERGENT B3, `(.L_x_61) ;  /* 0x0000036000037945 */ /* 0x000fe80003800200 */
[----:B------:R-:W-:Y:S01]  /*15f0*/  IMAD.IADD R14, R9, 0x1, -R14 ;  /* 0x00000001090e7824 */ /* 0x000fe200078e0a0e */
[----:B------:R-:W-:-:S03]  /*1600*/  IADD3 R9, PT, PT, R16, -0x7f, RZ ;  /* 0xffffff8110097810 */ /* 0x000fc60007ffe0ff */
[----:B------:R-:W0:Y:S01]  /*1610*/  MUFU.RCP R15, R14 ;  /* 0x0000000e000f7308 */ /* 0x000e220000001000 */
[----:B------:R-:W-:Y:S01]  /*1620*/  FADD.FTZ R17, -R14, -RZ ;  /* 0x800000ff0e117221 */ /* 0x000fe20000010100 */
[C---:B------:R-:W-:Y:S01]  /*1630*/  IMAD R8, R9.reuse, -0x800000, R8 ;  /* 0xff80000009087824 */ /* 0x040fe200078e0208 */
[----:B------:R-:W-:-:S05]  /*1640*/  IADD3 R13, PT, PT, R9, 0x7f, -R13 ;  /* 0x0000007f090d7810 */ /* 0x000fca0007ffe80d */
[----:B------:R-:W-:Y:S02]  /*1650*/  IMAD.IADD R13, R13, 0x1, R12 ;  /* 0x000000010d0d7824 */ /* 0x000fe400078e020c */
[----:B0-----:R-:W-:-:S04]  /*1660*/  FFMA R16, R15, R17, 1 ;  /* 0x3f8000000f107423 */ /* 0x001fc80000000011 */
[----:B------:R-:W-:-:S04]  /*1670*/  FFMA R18, R15, R16, R15 ;  /* 0x000000100f127223 */ /* 0x000fc8000000000f */
[----:B------:R-:W-:-:S04]  /*1680*/  FFMA R15, R8, R18, RZ ;  /* 0x00000012080f7223 */ /* 0x000fc800000000ff */
[----:B------:R-:W-:-:S04]  /*1690*/  FFMA R16, R17, R15, R8 ;  /* 0x0000000f11107223 */ /* 0x000fc80000000008 */
[----:B------:R-:W-:-:S04]  /*16a0*/  FFMA R15, R18, R16, R15 ;  /* 0x00000010120f7223 */ /* 0x000fc8000000000f */
[----:B------:R-:W-:-:S04]  /*16b0*/  FFMA R16, R17, R15, R8 ;  /* 0x0000000f11107223 */ /* 0x000fc80000000008 */
[----:B------:R-:W-:-:S05]  /*16c0*/  FFMA R8, R18, R16, R15 ;  /* 0x0000001012087223 */ /* 0x000fca000000000f */
[----:B------:R-:W-:-:S04]  /*16d0*/  SHF.R.U32.HI R9, RZ, 0x17, R8 ;  /* 0x00000017ff097819 */ /* 0x000fc80000011608 */
[----:B------:R-:W-:-:S05]  /*16e0*/  LOP3.LUT R9, R9, 0xff, RZ, 0xc0, !PT ;  /* 0x000000ff09097812 */ /* 0x000fca00078ec0ff */
[----:B------:R-:W-:-:S05]  /*16f0*/  IMAD.IADD R17, R9, 0x1, R13 ;  /* 0x0000000109117824 */ /* 0x000fca00078e020d */
[----:B------:R-:W-:-:S04]  /*1700*/  IADD3 R9, PT, PT, R17, -0x1, RZ ;  /* 0xffffffff11097810 */ /* 0x000fc80007ffe0ff */
[----:B------:R-:W-:-:S13]  /*1710*/  ISETP.GE.U32.AND P0, PT, R9, 0xfe, PT ;  /* 0x000000fe0900780c */ /* 0x000fda0003f06070 */
[----:B------:R-:W-:Y:S05]  /*1720*/  @!P0 BRA `(.L_x_62) ;  /* 0x0000000000808947 */ /* 0x000fea0003800000 */
[----:B------:R-:W-:-:S13]  /*1730*/  ISETP.GT.AND P0, PT, R17, 0xfe, PT ;  /* 0x000000fe1100780c */ /* 0x000fda0003f04270 */
[----:B------:R-:W-:Y:S05]  /*1740*/  @P0 BRA `(.L_x_63) ;  /* 0x00000000006c0947 */ /* 0x000fea0003800000 */
[----:B------:R-:W-:-:S13]  /*1750*/  ISETP.GE.AND P0, PT, R17, 0x1, PT ;  /* 0x000000011100780c */ /* 0x000fda0003f06270 */
[----:B------:R-:W-:Y:S05]  /*1760*/  @P0 BRA `(.L_x_64) ;  /* 0x0000000000740947 */ /* 0x000fea0003800000 */
[----:B------:R-:W-:Y:S02]  /*1770*/  ISETP.GE.AND P0, PT, R17, -0x18, PT ;  /* 0xffffffe81100780c */ /* 0x000fe40003f06270 */
[----:B------:R-:W-:-:S11]  /*1780*/  LOP3.LUT R8, R8, 0x80000000, RZ, 0xc0, !PT ;  /* 0x8000000008087812 */ /* 0x000fd600078ec0ff */
[----:B------:R-:W-:Y:S05]  /*1790*/  @!P0 BRA `(.L_x_64) ;  /* 0x0000000000688947 */ /* 0x000fea0003800000 */
[CCC-:B------:R-:W-:Y:S01]  /*17a0*/  FFMA.RZ R9, R18.reuse, R16.reuse, R15.reuse ;  /* 0x0000001012097223 */ /* 0x1c0fe2000000c00f */
[C---:B------:R-:W-:Y:S02]  /*17b0*/  VIADD R14, R17.reuse, 0x20 ;  /* 0x00000020110e7836 */ /* 0x040fe40000000000 */
[CCC-:B------:R-:W-:Y:S01]  /*17c0*/  FFMA.RM R12, R18.reuse, R16.reuse, R15.reuse ;  /* 0x00000010120c7223 */ /* 0x1c0fe2000000400f */
[----:B------:R-:W-:Y:S02]  /*17d0*/  ISETP.NE.AND P2, PT, R17, RZ, PT ;  /* 0x000000ff1100720c */ /* 0x000fe40003f45270 */
[----:B------:R-:W-:Y:S01]  /*17e0*/  LOP3.LUT R13, R9, 0x7fffff, RZ, 0xc0, !PT ;  /* 0x007fffff090d7812 */ /* 0x000fe200078ec0ff */
[----:B------:R-:W-:Y:S01]  /*17f0*/  FFMA.RP R9, R18, R16, R15 ;  /* 0x0000001012097223 */ /* 0x000fe2000000800f */
[----:B------:R-:W-:Y:S01]  /*1800*/  IMAD.MOV R15, RZ, RZ, -R17 ;  /* 0x000000ffff0f7224 */ /* 0x000fe200078e0a11 */
[----:B------:R-:W-:Y:S02]  /*1810*/  ISETP.NE.AND P1, PT, R17, RZ, PT ;  /* 0x000000ff1100720c */ /* 0x000fe40003f25270 */
[----:B------:R-:W-:-:S02]  /*1820*/  LOP3.LUT R13, R13, 0x800000, RZ, 0xfc, !PT ;  /* 0x008000000d0d7812 */ /* 0x000fc400078efcff */
[----:B------:R-:W-:Y:S02]  /*1830*/  FSETP.NEU.FTZ.AND P0, PT, R9, R12, PT ;  /* 0x0000000c0900720b */ /* 0x000fe40003f1d000 */
[----:B------:R-:W-:Y:S02]  /*1840*/  SHF.L.U32 R14, R13, R14, RZ ;  /* 0x0000000e0d0e7219 */ /* 0x000fe400000006ff */
[----:B------:R-:W-:Y:S02]  /*1850*/  SEL R12, R15, RZ, P2 ;  /* 0x000000ff0f0c7207 */ /* 0x000fe40001000000 */
[----:B------:R-:W-:Y:S02]  /*1860*/  ISETP.NE.AND P1, PT, R14, RZ, P1 ;  /* 0x000000ff0e00720c */ /* 0x000fe40000f25270 */
[----:B------:R-:W-:Y:S02]  /*1870*/  SHF.R.U32.HI R12, RZ, R12, R13 ;  /* 0x0000000cff0c7219 */ /* 0x000fe4000001160d */
[----:B------:R-:W-:-:S02]  /*1880*/  PLOP3.LUT P0, PT, P0, P1, PT, 0xf8, 0x8f ;  /* 0x00000000008f781c */ /* 0x000fc40000703f70 */
[----:B------:R-:W-:Y:S02]  /*1890*/  SHF.R.U32.HI R14, RZ, 0x1, R12 ;  /* 0x00000001ff0e7819 */ /* 0x000fe4000001160c */
[----:B------:R-:W-:-:S04]  /*18a0*/  SEL R9, RZ, 0x1, !P0 ;  /* 0x00000001ff097807 */ /* 0x000fc80004000000 */
[----:B------:R-:W-:-:S04]  /*18b0*/  LOP3.LUT R9, R9, 0x1, R14, 0xf8, !PT ;  /* 0x0000000109097812 */ /* 0x000fc800078ef80e */
[----:B------:R-:W-:-:S04]  /*18c0*/  LOP3.LUT R9, R9, R12, RZ, 0xc0, !PT ;  /* 0x0000000c09097212 */ /* 0x000fc800078ec0ff */
[----:B------:R-:W-:-:S04]  /*18d0*/  IADD3 R9, PT, PT, R14, R9, RZ ;  /* 0x000000090e097210 */ /* 0x000fc80007ffe0ff */
[----:B------:R-:W-:Y:S01]  /*18e0*/  LOP3.LUT R8, R9, R8, RZ, 0xfc, !PT ;  /* 0x0000000809087212 */ /* 0x000fe200078efcff */
[----:B------:R-:W-:Y:S06]  /*18f0*/  BRA `(.L_x_64) ;  /* 0x0000000000107947 */ /* 0x000fec0003800000 */
.L_x_63:
[----:B------:R-:W-:-:S04]  /*1900*/  LOP3.LUT R8, R8, 0x80000000, RZ, 0xc0, !PT ;  /* 0x8000000008087812 */ /* 0x000fc800078ec0ff */
[----:B------:R-:W-:Y:S01]  /*1910*/  LOP3.LUT R8, R8, 0x7f800000, RZ, 0xfc, !PT ;  /* 0x7f80000008087812 */ /* 0x000fe200078efcff */
[----:B------:R-:W-:Y:S06]  /*1920*/  BRA `(.L_x_64) ;  /* 0x0000000000047947 */ /* 0x000fec0003800000 */
.L_x_62:
[----:B------:R-:W-:-:S07]  /*1930*/  IMAD R8, R13, 0x800000, R8 ;  /* 0x008000000d087824 */ /* 0x000fce00078e0208 */
.L_x_64:
[----:B------:R-:W-:Y:S05]  /*1940*/  BSYNC.RECONVERGENT B3 ;  /* 0x0000000000037941 */ /* 0x000fea0003800200 */
.L_x_61:
[----:B------:R-:W-:Y:S05]  /*1950*/  BRA `(.L_x_65) ;  /* 0x0000000000207947 */ /* 0x000fea0003800000 */
.L_x_60:
[----:B------:R-:W-:-:S04]  /*1960*/  LOP3.LUT R8, R9, 0x80000000, R8, 0x48, !PT ;  /* 0x8000000009087812 */ /* 0x000fc800078e4808 */
[----:B------:R-:W-:Y:S01]  /*1970*/  LOP3.LUT R8, R8, 0x7f800000, RZ, 0xfc, !PT ;  /* 0x7f80000008087812 */ /* 0x000fe200078efcff */
[----:B------:R-:W-:Y:S06]  /*1980*/  BRA `(.L_x_65) ;  /* 0x0000000000147947 */ /* 0x000fec0003800000 */
.L_x_59:
[----:B------:R-:W-:Y:S01]  /*1990*/  LOP3.LUT R8, R9, 0x80000000, R8, 0x48, !PT ;  /* 0x8000000009087812 */ /* 0x000fe200078e4808 */
[----:B------:R-:W-:Y:S06]  /*19a0*/  BRA `(.L_x_65) ;  /* 0x00000000000c7947 */ /* 0x000fec0003800000 */
.L_x_58:
[----:B------:R-:W0:Y:S01]  /*19b0*/  MUFU.RSQ R8, -QNAN ;  /* 0xffc0000000087908 */ /* 0x000e220000001400 */
[----:B------:R-:W-:Y:S05]  /*19c0*/  BRA `(.L_x_65) ;  /* 0x0000000000047947 */ /* 0x000fea0003800000 */
.L_x_57:
[----:B------:R-:W-:-:S07]  /*19d0*/  FADD.FTZ R8, R8, R9 ;  /* 0x0000000908087221 */ /* 0x000fce0000010000 */
.L_x_65:
[----:B------:R-:W-:Y:S05]  /*19e0*/  BSYNC.RECONVERGENT B2 ;  /* 0x0000000000027941 */ /* 0x000fea0003800200 */
.L_x_55:
[----:B0-----:R-:W-:Y:S01]  /*19f0*/  IMAD.MOV.U32 R12, RZ, RZ, R8 ;  /* 0x000000ffff0c7224 */ /* 0x001fe200078e0008 */
[----:B------:R-:W-:Y:S01]  /*1a00*/  MOV R8, R10 ;  /* 0x0000000a00087202 */ /* 0x000fe20000000f00 */
[----:B------:R-:W-:-:S04]  /*1a10*/  IMAD.MOV.U32 R9, RZ, RZ, 0x0 ;  /* 0x00000000ff097424 */ /* 0x000fc800078e00ff */
[----:B------:R-:W-:Y:S05]  /*1a20*/  RET.REL.NODEC R8 `(_Z15adaptivemaxpoolIdEvPT_S1_Pliiiilll) ;  /* 0xffffffe408747950 */ /* 0x000fea0003c3ffff */
.L_x_66:
        /* <DEDUP_REMOVED lines=13> */
.L_x_203:


//--------------------- .text._Z20adaptivemaxgradinputIfEvPT_S1_Pliiii --------------------------
	.section	.text._Z20adaptivemaxgradinputIfEvPT_S1_Pliiii,"ax",@progbits
	.align	128
        .global         _Z20adaptivemaxgradinputIfEvPT_S1_Pliiii
        .type           _Z20adaptivemaxgradinputIfEvPT_S1_Pliiii,@function
        .size           _Z20adaptivemaxgradinputIfEvPT_S1_Pliiii,(.L_x_209 - _Z20adaptivemaxgradinputIfEvPT_S1_Pliiii)
        .other          _Z20adaptivemaxgradinputIfEvPT_S1_Pliiii,@"STO_CUDA_ENTRY STV_DEFAULT"
_Z20adaptivemaxgradinputIfEvPT_S1_Pliiii:
.text._Z20adaptivemaxgradinputIfEvPT_S1_Pliiii:
        /* <DEDUP_REMOVED lines=22> */
.L_x_70:
        /* <DEDUP_REMOVED lines=9> */
.L_x_69:
[----:B------:R-:W-:-:S04]  /*01f0*/  IADD3 R5, P0, PT, R11, R18, RZ ;  /* 0x000000120b057210 */ /* 0x000fc80007f1e0ff */
[----:B------:R-:W-:Y:S02]  /*0200*/  LEA.HI.X.SX32 R16, R11, R20, 0x1, P0 ;  /* 0x000000140b107211 */ /* 0x000fe400000f0eff */
[----:B-1----:R-:W-:-:S04]  /*0210*/  LEA R6, P0, R5, UR12, 0x3 ;  /* 0x0000000c05067c11 */ /* 0x002fc8000f8018ff */
[----:B------:R-:W-:-:S06]  /*0220*/  LEA.HI.X R7, R5, UR13, R16, 0x3, P0 ;  /* 0x0000000d05077c11 */ /* 0x000fcc00080f1c10 */
[----:B------:R-:W2:Y:S01]  /*0230*/  LDG.E R7, desc[UR10][R6.64] ;  /* 0x0000000a06077981 */ /* 0x000ea2000c1e1900 */
[----:B---3--:R-:W-:-:S04]  /*0240*/  LEA R4, P0, R5, UR18, 0x2 ;  /* 0x0000001205047c11 */ /* 0x008fc8000f8010ff */
[----:B------:R-:W-:-:S06]  /*0250*/  LEA.HI.X R5, R5, UR19, R16, 0x2, P0 ;  /* 0x0000001305057c11 */ /* 0x000fcc00080f1410 */
[----:B------:R-:W3:Y:S01]  /*0260*/  LDG.E R5, desc[UR10][R4.64] ;  /* 0x0000000a04057981 */ /* 0x000ee2000c1e1900 */
[----:B0-2---:R-:W-:Y:S02]  /*0270*/  SHF.R.S32.HI R3, RZ, 0x1f, R7 ;  /* 0x0000001fff037819 */ /* 0x005fe40000011407 */
[----:B------:R-:W-:-:S04]  /*0280*/  IADD3 R12, P1, PT, R10, R7, RZ ;  /* 0x000000070a0c7210 */ /* 0x000fc80007f3e0ff */
[----:B------:R-:W-:Y:S02]  /*0290*/  LEA.HI.X.SX32 R3, R10, R3, 0x1, P1 ;  /* 0x000000030a037211 */ /* 0x000fe400008f0eff */
[----:B------:R-:W-:-:S04]  /*02a0*/  LEA R2, P1, R12, UR16, 0x2 ;  /* 0x000000100c027c11 */ /* 0x000fc8000f8210ff */
[----:B------:R-:W-:-:S05]  /*02b0*/  LEA.HI.X R3, R12, UR17, R3, 0x2, P1 ;  /* 0x000000110c037c11 */ /* 0x000fca00088f1403 */
[----:B------:R-:W3:Y:S01]  /*02c0*/  LDG.E R12, desc[UR10][R2.64] ;  /* 0x0000000a020c7981 */ /* 0x000ee2000c1e1900 */
[----:B------:R-:W-:-:S05]  /*02d0*/  VIADD R11, R11, UR8 ;  /* 0x000000080b0b7c36 */ /* 0x000fca0008000000 */
[----:B------:R-:W-:Y:S01]  /*02e0*/  ISETP.GE.AND P0, PT, R11, R15, PT ;  /* 0x0000000f0b00720c */ /* 0x000fe20003f06270 */
[----:B---3--:R-:W-:-:S05]  /*02f0*/  FADD R13, R12, R5 ;  /* 0x000000050c0d7221 */ /* 0x008fca0000000000 */
[----:B------:R0:W-:Y:S07]  /*0300*/  STG.E desc[UR10][R2.64], R13 ;  /* 0x0000000d02007986 */ /* 0x0001ee000c10190a */
[----:B------:R-:W-:Y:S05]  /*0310*/  @!P0 BRA `(.L_x_69) ;  /* 0xfffffffc00b48947 */ /* 0x000fea000383ffff */
.L_x_68:
[----:B-1-3--:R-:W-:Y:S05]  /*0320*/  BSYNC.RECONVERGENT B0 ;  /* 0x0000000000007941 */ /* 0x00afea0003800200 */
.L_x_67:
[----:B------:R-:W1:Y:S01]  /*0330*/  LDCU UR4, c[0x0][0x3a0] ;  /* 0x00007400ff0477ac */ /* 0x000e620008000800 */
[----:B------:R-:W-:-:S05]  /*0340*/  IMAD.IADD R0, R9, 0x1, R0 ;  /* 0x0000000109007824 */ /* 0x000fca00078e0200 */
[----:B-1----:R-:W-:-:S13]  /*0350*/  ISETP.GE.AND P0, PT, R0, UR4, PT ;  /* 0x0000000400007c0c */ /* 0x002fda000bf06270 */
[----:B------:R-:W-:Y:S05]  /*0360*/  @!P0 BRA `(.L_x_70) ;  /* 0xfffffffc007c8947 */ /* 0x000fea000383ffff */
[----:B------:R-:W-:Y:S05]  /*0370*/  EXIT ;  /* 0x000000000000794d */ /* 0x000fea0003800000 */
.L_x_71:
        /* <DEDUP_REMOVED lines=16> */
.L_x_209:


//--------------------- .text._Z26atomicadaptivemaxgradinputIfEvPT_S1_Pliiii --------------------------
	.section	.text._Z26atomicadaptivemaxgradinputIfEvPT_S1_Pliiii,"ax",@progbits
	.align	128
        .global         _Z26atomicadaptivemaxgradinputIfEvPT_S1_Pliiii
        .type           _Z26atomicadaptivemaxgradinputIfEvPT_S1_Pliiii,@function
        .size           _Z26atomicadaptivemaxgradinputIfEvPT_S1_Pliiii,(.L_x_210 - _Z26atomicadaptivemaxgradinputIfEvPT_S1_Pliiii)
        .other          _Z26atomicadaptivemaxgradinputIfEvPT_S1_Pliiii,@"STO_CUDA_ENTRY STV_DEFAULT"
_Z26atomicadaptivemaxgradinputIfEvPT_S1_Pliiii:
.text._Z26atomicadaptivemaxgradinputIfEvPT_S1_Pliiii:
        /* <DEDUP_REMOVED lines=22> */
.L_x_75:
        /* <DEDUP_REMOVED lines=9> */
.L_x_74:
[----:B0-----:R-:W-:-:S04]  /*01f0*/  IADD3 R3, P0, PT, R11, R16, RZ ;  /* 0x000000100b037210 */ /* 0x001fc80007f1e0ff */
[----:B------:R-:W-:Y:S02]  /*0200*/  LEA.HI.X.SX32 R6, R11, R18, 0x1, P0 ;  /* 0x000000120b067211 */ /* 0x000fe400000f0eff */
[----:B-1----:R-:W-:-:S04]  /*0210*/  LEA R4, P0, R3, UR12, 0x3 ;  /* 0x0000000c03047c11 */ /* 0x002fc8000f8018ff */
[----:B------:R-:W-:-:S06]  /*0220*/  LEA.HI.X R5, R3, UR13, R6, 0x3, P0 ;  /* 0x0000000d03057c11 */ /* 0x000fcc00080f1c06 */
[----:B------:R-:W2:Y:S01]  /*0230*/  LDG.E R5, desc[UR10][R4.64] ;  /* 0x0000000a04057981 */ /* 0x000ea2000c1e1900 */
[----:B---3--:R-:W-:-:S04]  /*0240*/  LEA R2, P0, R3, UR18, 0x2 ;  /* 0x0000001203027c11 */ /* 0x008fc8000f8010ff */
[----:B------:R-:W-:-:S06]  /*0250*/  LEA.HI.X R3, R3, UR19, R6, 0x2, P0 ;  /* 0x0000001303037c11 */ /* 0x000fcc00080f1406 */
[----:B------:R-:W3:Y:S01]  /*0260*/  LDG.E R3, desc[UR10][R2.64] ;  /* 0x0000000a02037981 */ /* 0x000ee2000c1e1900 */
[----:B------:R-:W-:Y:S01]  /*0270*/  VIADD R11, R11, UR8 ;  /* 0x000000080b0b7c36 */ /* 0x000fe20008000000 */
[----:B--2---:R-:W-:Y:S02]  /*0280*/  SHF.R.S32.HI R7, RZ, 0x1f, R5 ;  /* 0x0000001fff077819 */ /* 0x004fe40000011405 */
[----:B------:R-:W-:-:S04]  /*0290*/  IADD3 R13, P0, PT, R10, R5, RZ ;  /* 0x000000050a0d7210 */ /* 0x000fc80007f1e0ff */
[----:B------:R-:W-:Y:S02]  /*02a0*/  LEA.HI.X.SX32 R14, R10, R7, 0x1, P0 ;  /* 0x000000070a0e7211 */ /* 0x000fe400000f0eff */
[----:B------:R-:W-:-:S04]  /*02b0*/  LEA R6, P0, R13, UR16, 0x2 ;  /* 0x000000100d067c11 */ /* 0x000fc8000f8010ff */
[----:B------:R-:W-:Y:S02]  /*02c0*/  LEA.HI.X R7, R13, UR17, R14, 0x2, P0 ;  /* 0x000000110d077c11 */ /* 0x000fe400080f140e */
[----:B------:R-:W-:-:S03]  /*02d0*/  ISETP.GE.AND P0, PT, R11, R15, PT ;  /* 0x0000000f0b00720c */ /* 0x000fc60003f06270 */
[----:B---3--:R0:W-:Y:S10]  /*02e0*/  REDG.E.ADD.F32.FTZ.RN.STRONG.GPU desc[UR10][R6.64], R3 ;  /* 0x00000003060079a6 */ /* 0x0081f4000c12f30a */
[----:B------:R-:W-:Y:S05]  /*02f0*/  @!P0 BRA `(.L_x_74) ;  /* 0xfffffffc00bc8947 */ /* 0x000fea000383ffff */
.L_x_73:
[----:B-1-3--:R-:W-:Y:S05]  /*0300*/  BSYNC.RECONVERGENT B0 ;  /* 0x0000000000007941 */ /* 0x00afea0003800200 */
.L_x_72:
[----:B------:R-:W1:Y:S01]  /*0310*/  LDCU UR4, c[0x0][0x3a0] ;  /* 0x00007400ff0477ac */ /* 0x000e620008000800 */
[----:B------:R-:W-:-:S05]  /*0320*/  IMAD.IADD R0, R9, 0x1, R0 ;  /* 0x0000000109007824 */ /* 0x000fca00078e0200 */
[----:B-1----:R-:W-:-:S13]  /*0330*/  ISETP.GE.AND P0, PT, R0, UR4, PT ;  /* 0x0000000400007c0c */ /* 0x002fda000bf06270 */
[----:B------:R-:W-:Y:S05]  /*0340*/  @!P0 BRA `(.L_x_75) ;  /* 0xfffffffc00848947 */ /* 0x000fea000383ffff */
[----:B------:R-:W-:Y:S05]  /*0350*/  EXIT ;  /* 0x000000000000794d */ /* 0x000fea0003800000 */
.L_x_76:
        /* <DEDUP_REMOVED lines=10> */
.L_x_210:


//--------------------- .text._Z15adaptivemaxpoolIfEvPT_S1_Pliiiilll --------------------------
	.section	.text._Z15adaptivemaxpoolIfEvPT_S1_Pliiiilll,"ax",@progbits
	.align	128
        .global         _Z15adaptivemaxpoolIfEvPT_S1_Pliiiilll
        .type           _Z15adaptivemaxpoolIfEvPT_S1_Pliiiilll,@function
        .size           _Z15adaptivemaxpoolIfEvPT_S1_Pliiiilll,(.L_x_204 - _Z15adaptivemaxpoolIfEvPT_S1_Pliiiilll)
        .other          _Z15adaptivemaxpoolIfEvPT_S1_Pliiiilll,@"STO_CUDA_ENTRY STV_DEFAULT"
_Z15adaptivemaxpoolIfEvPT_S1_Pliiiilll:
.text._Z15adaptivemaxpoolIfEvPT_S1_Pliiiilll:
        /* <DEDUP_REMOVED lines=15> */
.L_x_121:
        /* <DEDUP_REMOVED lines=15> */
[----:B------:R-:W-:Y:S05]  /*01e0*/  CALL.REL.NOINC `($__internal_1_$__cuda_sm3x_div_rn_noftz_f32_slowpath) ;  /* 0x0000001000047944 */ /* 0x000fea0003c00000 */
[----:B------:R-:W-:-:S07]  /*01f0*/  IMAD.MOV.U32 R4, RZ, RZ, R0 ;  /* 0x000000ffff047224 */ /* 0x000fce00078e0000 */
.L_x_78:
[----:B------:R-:W-:Y:S05]  /*0200*/  BSYNC.RECONVERGENT B0 ;  /* 0x0000000000007941 */ /* 0x000fea0003800200 */
.L_x_77:
        /* <DEDUP_REMOVED lines=15> */
[----:B------:R-:W-:Y:S01]  /*0300*/  MOV R2, 0x330 ;  /* 0x0000033000027802 */ /* 0x000fe20000000f00 */
[----:B------:R-:W-:-:S07]  /*0310*/  IMAD.MOV.U32 R3, RZ, RZ, R9 ;  /* 0x000000ffff037224 */ /* 0x000fce00078e0009 */
[----:B------:R-:W-:Y:S05]  /*0320*/  CALL.REL.NOINC `($__internal_1_$__cuda_sm3x_div_rn_noftz_f32_slowpath) ;  /* 0x0000000c00b47944 */ /* 0x000fea0003c00000 */
.L_x_80:
[----:B------:R-:W-:Y:S05]  /*0330*/  BSYNC.RECONVERGENT B0 ;  /* 0x0000000000007941 */ /* 0x000fea0003800200 */
.L_x_79:
[----:B------:R-:W0:Y:S01]  /*0340*/  LDCU UR4, c[0x0][0x3a4] ;  /* 0x00007480ff0477ac */ /* 0x000e220008000800 */
[----:B------:R-:W-:Y:S01]  /*0350*/  BSSY.RECONVERGENT B0, `(.L_x_81) ;  /* 0x00000e4000007945 */ /* 0x000fe20003800200 */
[----:B0-----:R-:W-:-:S13]  /*0360*/  ISETP.GE.AND P0, PT, R5, UR4, PT ;  /* 0x0000000405007c0c */ /* 0x001fda000bf06270 */
[----:B------:R-:W-:Y:S05]  /*0370*/  @P0 BRA `(.L_x_82) ;  /* 0x0000000c00840947 */ /* 0x000fea0003800000 */
[----:B------:R-:W0:Y:S02]  /*0380*/  F2I.CEIL.NTZ R3, R0 ;  /* 0x0000000000037305 */ /* 0x000e24000020b100 */
[----:B0-----:R-:W-:-:S07]  /*0390*/  IMAD.IADD R8, R3, 0x1, -R4 ;  /* 0x0000000103087824 */ /* 0x001fce00078e0a04 */
.L_x_120:
        /* <DEDUP_REMOVED lines=13> */
[----:B------:R-:W-:-:S07]  /*0470*/  MOV R2, 0x490 ;  /* 0x0000049000027802 */ /* 0x000fce0000000f00 */
[----:B------:R-:W-:Y:S05]  /*0480*/  CALL.REL.NOINC `($__internal_1_$__cuda_sm3x_div_rn_noftz_f32_slowpath) ;  /* 0x0000000c005c7944 */ /* 0x000fea0003c00000 */
[----:B------:R-:W-:-:S07]  /*0490*/  IMAD.MOV.U32 R15, RZ, RZ, R0 ;  /* 0x000000ffff0f7224 */ /* 0x000fce00078e0000 */
.L_x_84:
[----:B------:R-:W-:Y:S05]  /*04a0*/  BSYNC.RECONVERGENT B1 ;  /* 0x0000000000017941 */ /* 0x000fea0003800200 */
.L_x_83:
[----:B------:R-:W0:Y:S01]  /*04b0*/  LDCU UR4, c[0x0][0x39c] ;  /* 0x00007380ff0477ac */ /* 0x000e220008000800 */
[----:B------:R-:W1:Y:S01]  /*04c0*/  MUFU.RCP R2, R7 ;  /* 0x0000000700027308 */ /* 0x000e620000001000 */
[----:B------:R-:W-:Y:S01]  /*04d0*/  IADD3 R0, PT, PT, R5, 0x1, RZ ;  /* 0x0000000105007810 */ /* 0x000fe20007ffe0ff */
        /* <DEDUP_REMOVED lines=15> */
[----:B------:R-:W-:-:S07]  /*05d0*/  IMAD.MOV.U32 R14, RZ, RZ, R0 ;  /* 0x000000ffff0e7224 */ /* 0x000fce00078e0000 */
.L_x_86:
[----:B------:R-:W-:Y:S05]  /*05e0*/  BSYNC.RECONVERGENT B1 ;  /* 0x0000000000017941 */ /* 0x000fea0003800200 */
.L_x_85:
[----:B------:R-:W-:Y:S01]  /*05f0*/  ISETP.GE.AND P0, PT, R8, 0x1, PT ;  /* 0x000000010800780c */ /* 0x000fe20003f06270 */
[----:B------:R-:W-:Y:S01]  /*0600*/  BSSY.RECONVERGENT B5, `(.L_x_87) ;  /* 0x00000a1000057945 */ /* 0x000fe20003800200 */
[----:B------:R-:W-:Y:S02]  /*0610*/  IMAD.MOV.U32 R2, RZ, RZ, -0x1 ;  /* 0xffffffffff027424 */ /* 0x000fe400078e00ff */
[----:B------:R-:W-:-:S09]  /*0620*/  IMAD.MOV.U32 R20, RZ, RZ, -0x800001 ;  /* 0xff7fffffff147424 */ /* 0x000fd200078e00ff */
[----:B------:R-:W-:Y:S05]  /*0630*/  @!P0 BRA `(.L_x_88) ;  /* 0x0000000800748947 */ /* 0x000fea0003800000 */
[----:B------:R-:W0:Y:S01]  /*0640*/  S2UR UR6, SR_CTAID.X ;  /* 0x00000000000679c3 */ /* 0x000e220000002500 */
[----:B------:R-:W1:Y:S01]  /*0650*/  LDCU.64 UR10, c[0x0][0x3a8] ;  /* 0x00007500ff0a77ac */ /* 0x000e620008000a00 */
[--C-:B------:R-:W-:Y:S01]  /*0660*/  SHF.R.S32.HI R0, RZ, 0x1f, R15.reuse ;  /* 0x0000001fff007819 */ /* 0x100fe2000001140f */
[----:B------:R-:W2:Y:S01]  /*0670*/  F2I.CEIL.NTZ R10, R14 ;  /* 0x0000000e000a7305 */ /* 0x000ea2000020b100 */
[----:B------:R-:W-:Y:S01]  /*0680*/  BSSY.RECONVERGENT B4, `(.L_x_89) ;  /* 0x0000097000047945 */ /* 0x000fe20003800200 */
[----:B------:R-:W3:Y:S01]  /*0690*/  LDCU.64 UR16, c[0x0][0x3b8] ;  /* 0x00007700ff1077ac */ /* 0x000ee20008000a00 */
[----:B------:R-:W-:Y:S01]  /*06a0*/  IMAD.MOV.U32 R19, RZ, RZ, -0x1 ;  /* 0xffffffffff137424 */ /* 0x000fe200078e00ff */
[----:B------:R-:W-:Y:S01]  /*06b0*/  MOV R20, 0xff7fffff ;  /* 0xff7fffff00147802 */ /* 0x000fe20000000f00 */
[----:B------:R-:W4:Y:S01]  /*06c0*/  LDCU.64 UR12, c[0x0][0x380] ;  /* 0x00007000ff0c77ac */ /* 0x000f220008000a00 */
[----:B--2---:R-:W-:Y:S02]  /*06d0*/  IMAD.IADD R10, R10, 0x1, -R15 ;  /* 0x000000010a0a7824 */ /* 0x004fe400078e0a0f */
[----:B---3--:R-:W-:Y:S01]  /*06e0*/  IMAD R0, R0, UR16, RZ ;  /* 0x0000001000007c24 */ /* 0x008fe2000f8e02ff */
[----:B0-----:R-:W-:Y:S01]  /*06f0*/  USHF.R.S32.HI UR4, URZ, 0x1f, UR6 ;  /* 0x0000001fff047899 */ /* 0x001fe20008011406 */
[----:B------:R-:W-:-:S03]  /*0700*/  IMAD.WIDE.U32 R12, R15, UR16, RZ ;  /* 0x000000100f0c7c25 */ /* 0x000fc6000f8e00ff */
[----:B-1----:R-:W-:Y:S01]  /*0710*/  UIMAD UR9, UR4, UR10, URZ ;  /* 0x0000000a040972a4 */ /* 0x002fe2000f8e02ff */
[----:B------:R-:W-:Y:S01]  /*0720*/  IMAD R3, R15, UR17, R0 ;  /* 0x000000110f037c24 */ /* 0x000fe2000f8e0200 */
[----:B------:R-:W-:Y:S01]  /*0730*/  UIMAD.WIDE.U32 UR4, UR6, UR10, URZ ;  /* 0x0000000a060472a5 */ /* 0x000fe2000f8e00ff */
[----:B------:R-:W0:Y:S02]  /*0740*/  LDCU UR10, c[0x0][0x39c] ;  /* 0x00007380ff0a77ac */ /* 0x000e240008000800 */
[----:B------:R-:W-:Y:S02]  /*0750*/  IMAD.IADD R3, R13, 0x1, R3 ;  /* 0x000000010d037824 */ /* 0x000fe400078e0203 */
[----:B------:R-:W-:Y:S01]  /*0760*/  IMAD.MOV.U32 R13, RZ, RZ, RZ ;  /* 0x000000ffff0d7224 */ /* 0x000fe200078e00ff */
[----:B------:R-:W-:Y:S02]  /*0770*/  UIMAD UR9, UR6, UR11, UR9 ;  /* 0x0000000b060972a4 */ /* 0x000fe4000f8e0209 */
[----:B----4-:R-:W-:-:S02]  /*0780*/  ULEA UR6, UP0, UR4, UR12, 0x2 ;  /* 0x0000000c04067291 */ /* 0x010fc4000f8010ff */
[----:B------:R-:W-:-:S04]  /*0790*/  UIADD3 UR5, UPT, UPT, UR5, UR9, URZ ;  /* 0x0000000905057290 */ /* 0x000fc8000fffe0ff */
[----:B------:R-:W-:Y:S01]  /*07a0*/  ULEA.HI.X UR4, UR4, UR13, UR5, 0x2, UP0 ;  /* 0x0000000d04047291 */ /* 0x000fe200080f1405 */
[----:B------:R-:W-:-:S05]  /*07b0*/  LEA R2, P0, R12, UR6, 0x2 ;  /* 0x000000060c027c11 */ /* 0x000fca000f8010ff */
[----:B------:R-:W-:Y:S01]  /*07c0*/  LEA.HI.X R3, R12, UR4, R3, 0x2, P0 ;  /* 0x000000040c037c11 */ /* 0x000fe200080f1403 */
[----:B0-----:R-:W-:-:S07]  /*07d0*/  IMAD R0, R4, UR10, R15 ;  /* 0x0000000a04007c24 */ /* 0x001fce000f8e020f */
.L_x_119:
        /* <DEDUP_REMOVED lines=13> */
[----:B------:R-:W-:Y:S01]  /*08b0*/  IMAD.MOV.U32 R17, RZ, RZ, RZ ;  /* 0x000000ffff117224 */ /* 0x000fe200078e00ff */
[----:B------:R-:W-:Y:S01]  /*08c0*/  BSSY.RECONVERGENT B2, `(.L_x_92) ;  /* 0x0000041000027945 */ /* 0x000fe20003800200 */
[----:B------:R-:W-:Y:S01]  /*08d0*/  PLOP3.LUT P0, PT, PT, PT, PT, 0x80, 0x8 ;  /* 0x000000000008781c */ /* 0x000fe20003f0f070 */
[----:B------:R-:W-:Y:S01]  /*08e0*/  IMAD.IADD R15, R15, 0x1, R21 ;  /* 0x000000010f0f7824 */ /* 0x000fe200078e0215 */
[----:B------:R-:W-:Y:S01]  /*08f0*/  MOV R18, R20 ;  /* 0x0000001400127202 */ /* 0x000fe20000000f00 */
[----:B------:R-:W-:-:S05]  /*0900*/  IMAD.IADD R16, R10, 0x1, -R17 ;  /* 0x000000010a107824 */ /* 0x000fca00078e0a11 */
[----:B------:R-:W-:Y:S01]  /*0910*/  ISETP.GT.AND P2, PT, R16, 0x3, PT ;  /* 0x000000031000780c */ /* 0x000fe20003f44270 */
[----:B------:R-:W-:-:S12]  /*0920*/  IMAD.MOV.U32 R16, RZ, RZ, R19 ;  /* 0x000000ffff107224 */ /* 0x000fd800078e0013 */
[----:B------:R-:W-:Y:S05]  /*0930*/  @!P2 BRA `(.L_x_93) ;  /* 0x0000000000e4a947 */ /* 0x000fea0003800000 */
[----:B------:R-:W-:Y:S01]  /*0940*/  BSSY.RECONVERGENT B1, `(.L_x_94) ;  /* 0x0000036000017945 */ /* 0x000fe20003800200 */
[----:B------:R-:W-:Y:S01]  /*0950*/  PLOP3.LUT P0, PT, PT, PT, PT, 0x8, 0x80 ;  /* 0x000000000080781c */ /* 0x000fe20003f0e170 */
[----:B------:R-:W-:-:S12]  /*0960*/  VIADD R20, R10, 0xfffffffd ;  /* 0xfffffffd0a147836 */ /* 0x000fd80000000000 */
.L_x_107:
[----:B------:R-:W2:Y:S01]  /*0970*/  LDG.E R19, desc[UR14][R14.64] ;  /* 0x0000000e0e137981 */ /* 0x000ea2000c1e1900 */
[----:B------:R-:W-:Y:S01]  /*0980*/  BSSY.RECONVERGENT B6, `(.L_x_95) ;  /* 0x0000007000067945 */ /* 0x000fe20003800200 */
[----:B--2---:R-:W-:-:S13]  /*0990*/  FSETP.GT.AND P2, PT, R19, R18, PT ;  /* 0x000000121300720b */ /* 0x004fda0003f44000 */
[----:B------:R-:W-:Y:S05]  /*09a0*/  @P2 BRA `(.L_x_96) ;  /* 0x0000000000082947 */ /* 0x000fea0003800000 */
[----:B------:R-:W-:-:S13]  /*09b0*/  FSETP.GTU.AND P2, PT, |R19|, +INF , PT ;  /* 0x7f8000001300780b */ /* 0x000fda0003f4c200 */
[----:B------:R-:W-:Y:S05]  /*09c0*/  @!P2 BRA `(.L_x_97) ;  /* 0x000000000008a947 */ /* 0x000fea0003800000 */
.L_x_96:
[----:B------:R-:W-:Y:S02]  /*09d0*/  IMAD.MOV.U32 R18, RZ, RZ, R19 ;  /* 0x000000ffff127224 */ /* 0x000fe400078e0013 */
[----:B------:R-:W-:-:S07]  /*09e0*/  IMAD.MOV.U32 R16, RZ, RZ, R12 ;  /* 0x000000ffff107224 */ /* 0x000fce00078e000c */
.L_x_97:
[----:B------:R-:W-:Y:S05]  /*09f0*/  BSYNC.RECONVERGENT B6 ;  /* 0x0000000000067941 */ /* 0x000fea0003800200 */
.L_x_95:
[----:B------:R-:W-:-:S04]  /*0a00*/  IADD3 R14, P2, PT, R14, UR7, RZ ;  /* 0x000000070e0e7c10 */ /* 0x000fc8000ff5e0ff */
[----:B------:R-:W-:-:S05]  /*0a10*/  IADD3.X R15, PT, PT, R15, UR8, RZ, P2, !PT ;  /* 0x000000080f0f7c10 */ /* 0x000fca00097fe4ff */
[----:B------:R-:W2:Y:S01]  /*0a20*/  LDG.E R21, desc[UR14][R14.64] ;  /* 0x0000000e0e157981 */ /* 0x000ea2000c1e1900 */
[----:B------:R-:W-:Y:S01]  /*0a30*/  BSSY.RECONVERGENT B6, `(.L_x_98) ;  /* 0x0000008000067945 */ /* 0x000fe20003800200 */
[----:B------:R-:W-:Y:S01]  /*0a40*/  VIADD R19, R12, 0x1 ;  /* 0x000000010c137836 */ /* 0x000fe20000000000 */
[----:B--2---:R-:W-:-:S13]  /*0a50*/  FSETP.GT.AND P2, PT, R21, R18, PT ;  /* 0x000000121500720b */ /* 0x004fda0003f44000 */
[----:B------:R-:W-:Y:S05]  /*0a60*/  @P2 BRA `(.L_x_99) ;  /* 0x0000000000082947 */ /* 0x000fea0003800000 */
[----:B------:R-:W-:-:S13]  /*0a70*/  FSETP.GTU.AND P2, PT, |R21|, +INF , PT ;  /* 0x7f8000001500780b */ /* 0x000fda0003f4c200 */
[----:B------:R-:W-:Y:S05]  /*0a80*/  @!P2 BRA `(.L_x_100) ;  /* 0x000000000008a947 */ /* 0x000fea0003800000 */
.L_x_99:
[----:B------:R-:W-:Y:S02]  /*0a90*/  IMAD.MOV.U32 R18, RZ, RZ, R21 ;  /* 0x000000ffff127224 */ /* 0x000fe400078e0015 */
[----:B------:R-:W-:-:S07]  /*0aa0*/  IMAD.MOV.U32 R16, RZ, RZ, R19 ;  /* 0x000000ffff107224 */ /* 0x000fce00078e0013 */
.L_x_100:
[----:B------:R-:W-:Y:S05]  /*0ab0*/  BSYNC.RECONVERGENT B6 ;  /* 0x0000000000067941 */ /* 0x000fea0003800200 */
.L_x_98:
        /* <DEDUP_REMOVED lines=9> */
.L_x_102:
[----:B------:R-:W-:Y:S01]  /*0b50*/  MOV R18, R21 ;  /* 0x0000001500127202 */ /* 0x000fe20000000f00 */
[----:B------:R-:W-:-:S07]  /*0b60*/  IMAD.MOV.U32 R16, RZ, RZ, R19 ;  /* 0x000000ffff107224 */ /* 0x000fce00078e0013 */
.L_x_103:
[----:B------:R-:W-:Y:S05]  /*0b70*/  BSYNC.RECONVERGENT B6 ;  /* 0x0000000000067941 */ /* 0x000fea0003800200 */
.L_x_101:
        /* <DEDUP_REMOVED lines=9> */
.L_x_105:
[----:B------:R-:W-:Y:S02]  /*0c10*/  IMAD.MOV.U32 R18, RZ, RZ, R21 ;  /* 0x000000ffff127224 */ /* 0x000fe400078e0015 */
[----:B------:R-:W-:-:S07]  /*0c20*/  IMAD.MOV.U32 R16, RZ, RZ, R19 ;  /* 0x000000ffff107224 */ /* 0x000fce00078e0013 */
.L_x_106:
[----:B------:R-:W-:Y:S05]  /*0c30*/  BSYNC.RECONVERGENT B6 ;  /* 0x0000000000067941 */ /* 0x000fea0003800200 */
.L_x_104:
[----:B------:R-:W-:Y:S01]  /*0c40*/  VIADD R17, R17, 0x4 ;  /* 0x0000000411117836 */ /* 0x000fe20000000000 */
[----:B------:R-:W-:Y:S01]  /*0c50*/  IADD3 R14, P3, PT, R14, UR7, RZ ;  /* 0x000000070e0e7c10 */ /* 0x000fe2000ff7e0ff */
[----:B------:R-:W-:-:S03]  /*0c60*/  VIADD R12, R12, 0x4 ;  /* 0x000000040c0c7836 */ /* 0x000fc60000000000 */
[----:B------:R-:W-:Y:S02]  /*0c70*/  ISETP.GE.AND P2, PT, R17, R20, PT ;  /* 0x000000141100720c */ /* 0x000fe40003f46270 */
[----:B------:R-:W-:-:S11]  /*0c80*/  IADD3.X R15, PT, PT, R15, UR8, RZ, P3, !PT ;  /* 0x000000080f0f7c10 */ /* 0x000fd60009ffe4ff */
[----:B------:R-:W-:Y:S05]  /*0c90*/  @!P2 BRA `(.L_x_107) ;  /* 0xfffffffc0034a947 */ /* 0x000fea000383ffff */
[----:B------:R-:W-:Y:S05]  /*0ca0*/  BSYNC.RECONVERGENT B1 ;  /* 0x0000000000017941 */ /* 0x000fea0003800200 */
.L_x_94:
[----:B------:R-:W-:Y:S01]  /*0cb0*/  IMAD.MOV.U32 R20, RZ, RZ, R18 ;  /* 0x000000ffff147224 */ /* 0x000fe200078e0012 */
[----:B------:R-:W-:-:S07]  /*0cc0*/  MOV R19, R16 ;  /* 0x0000001000137202 */ /* 0x000fce0000000f00 */
.L_x_93:
[----:B------:R-:W-:Y:S05]  /*0cd0*/  BSYNC.RECONVERGENT B2 ;  /* 0x0000000000027941 */ /* 0x000fea0003800200 */
.L_x_92:
[----:B------:R-:W-:Y:S01]  /*0ce0*/  IMAD.IADD R21, R10, 0x1, -R17 ;  /* 0x000000010a157824 */ /* 0x000fe200078e0a11 */
[----:B------:R-:W-:Y:S04]  /*0cf0*/  BSSY.RECONVERGENT B1, `(.L_x_108) ;  /* 0x0000020000017945 */ /* 0x000fe80003800200 */
[----:B------:R-:W-:-:S13]  /*0d00*/  ISETP.GT.AND P2, PT, R21, 0x1, PT ;  /* 0x000000011500780c */ /* 0x000fda0003f44270 */
[----:B------:R-:W-:Y:S05]  /*0d10*/  @!P2 BRA `(.L_x_109) ;  /* 0x000000000074a947 */ /* 0x000fea0003800000 */
[----:B------:R-:W2:Y:S01]  /*0d20*/  LDG.E R19, desc[UR14][R14.64] ;  /* 0x0000000e0e137981 */ /* 0x000ea2000c1e1900 */
[----:B------:R-:W-:Y:S01]  /*0d30*/  BSSY.RECONVERGENT B2, `(.L_x_110) ;  /* 0x0000008000027945 */ /* 0x000fe20003800200 */
[----:B------:R-:W-:Y:S02]  /*0d40*/  PLOP3.LUT P0, PT, PT, PT, PT, 0x8, 0x80 ;  /* 0x000000000080781c */ /* 0x000fe40003f0e170 */
[----:B--2---:R-:W-:-:S13]  /*0d50*/  FSETP.GT.AND P2, PT, R19, R18, PT ;  /* 0x000000121300720b */ /* 0x004fda0003f44000 */
[----:B------:R-:W-:Y:S05]  /*0d60*/  @P2 BRA `(.L_x_111) ;  /* 0x0000000000082947 */ /* 0x000fea0003800000 */
[----:B------:R-:W-:-:S13]  /*0d70*/  FSETP.GTU.AND P2, PT, |R19|, +INF , PT ;  /* 0x7f8000001300780b */ /* 0x000fda0003f4c200 */
[----:B------:R-:W-:Y:S05]  /*0d80*/  @!P2 BRA `(.L_x_112) ;  /* 0x000000000008a947 */ /* 0x000fea0003800000 */
.L_x_111:
[----:B------:R-:W-:Y:S02]  /*0d90*/  IMAD.MOV.U32 R18, RZ, RZ, R19 ;  /* 0x000000ffff127224 */ /* 0x000fe400078e0013 */
[----:B------:R-:W-:-:S07]  /*0da0*/  IMAD.MOV.U32 R16, RZ, RZ, R12 ;  /* 0x000000ffff107224 */ /* 0x000fce00078e000c */
.L_x_112:
[----:B------:R-:W-:Y:S05]  /*0db0*/  BSYNC.RECONVERGENT B2 ;  /* 0x0000000000027941 */ /* 0x000fea0003800200 */
.L_x_110:
[----:B------:R-:W-:-:S04]  /*0dc0*/  IADD3 R14, P2, PT, R14, UR7, RZ ;  /* 0x000000070e0e7c10 */ /* 0x000fc8000ff5e0ff */
[----:B------:R-:W-:-:S05]  /*0dd0*/  IADD3.X R15, PT, PT, R15, UR8, RZ, P2, !PT ;  /* 0x000000080f0f7c10 */ /* 0x000fca00097fe4ff */
[----:B------:R-:W2:Y:S01]  /*0de0*/  LDG.E R19, desc[UR14][R14.64] ;  /* 0x0000000e0e137981 */ /* 0x000ea2000c1e1900 */
[----:B------:R-:W-:Y:S01]  /*0df0*/  BSSY.RECONVERGENT B2, `(.L_x_113) ;  /* 0x0000009000027945 */ /* 0x000fe20003800200 */
[----:B------:R-:W-:Y:S02]  /*0e00*/  VIADD R12, R12, 0x1 ;  /* 0x000000010c0c7836 */ /* 0x000fe40000000000 */
[----:B------:R-:W-:Y:S01]  /*0e10*/  VIADD R17, R17, 0x1 ;  /* 0x0000000111117836 */ /* 0x000fe20000000000 */
[----:B--2---:R-:W-:-:S13]  /*0e20*/  FSETP.GT.AND P2, PT, R19, R18, PT ;  /* 0x000000121300720b */ /* 0x004fda0003f44000 */
[----:B------:R-:W-:Y:S05]  /*0e30*/  @P2 BRA `(.L_x_114) ;  /* 0x0000000000082947 */ /* 0x000fea0003800000 */
[----:B------:R-:W-:-:S13]  /*0e40*/  FSETP.GTU.AND P2, PT, |R19|, +INF , PT ;  /* 0x7f8000001300780b */ /* 0x000fda0003f4c200 */
[----:B------:R-:W-:Y:S05]  /*0e50*/  @!P2 BRA `(.L_x_115) ;  /* 0x000000000008a947 */ /* 0x000fea0003800000 */
.L_x_114:
[----:B------:R-:W-:Y:S01]  /*0e60*/  IMAD.MOV.U32 R18, RZ, RZ, R19 ;  /* 0x000000ffff127224 */ /* 0x000fe200078e0013 */
[----:B------:R-:W-:-:S07]  /*0e70*/  MOV R16, R12 ;  /* 0x0000000c00107202 */ /* 0x000fce0000000f00 */
.L_x_115:
[----:B------:R-:W-:Y:S05]  /*0e80*/  BSYNC.RECONVERGENT B2 ;  /* 0x0000000000027941 */ /* 0x000fea0003800200 */
.L_x_113:
[----:B------:R-:W-:Y:S01]  /*0e90*/  IADD3 R14, P2, PT, R14, UR7, RZ ;  /* 0x000000070e0e7c10 */ /* 0x000fe2000ff5e0ff */
[----:B------:R-:W-:Y:S02]  /*0ea0*/  VIADD R12, R12, 0x1 ;  /* 0x000000010c0c7836 */ /* 0x000fe40000000000 */
[----:B------:R-:W-:Y:S01]  /*0eb0*/  VIADD R17, R17, 0x1 ;  /* 0x0000000111117836 */ /* 0x000fe20000000000 */
[----:B------:R-:W-:Y:S01]  /*0ec0*/  IADD3.X R15, PT, PT, R15, UR8, RZ, P2, !PT ;  /* 0x000000080f0f7c10 */ /* 0x000fe200097fe4ff */
[----:B------:R-:W-:Y:S02]  /*0ed0*/  IMAD.MOV.U32 R19, RZ, RZ, R16 ;  /* 0x000000ffff137224 */ /* 0x000fe400078e0010 */
[----:B------:R-:W-:-:S07]  /*0ee0*/  IMAD.MOV.U32 R20, RZ, RZ, R18 ;  /* 0x000000ffff147224 */ /* 0x000fce00078e0012 */
.L_x_109:
[----:B------:R-:W-:Y:S05]  /*0ef0*/  BSYNC.RECONVERGENT B1 ;  /* 0x0000000000017941 */ /* 0x000fea0003800200 */
.L_x_108:
[----:B------:R-:W-:-:S13]  /*0f00*/  ISETP.LT.OR P0, PT, R17, R10, P0 ;  /* 0x0000000a1100720c */ /* 0x000fda0000701670 */
[----:B------:R-:W-:Y:S05]  /*0f10*/  @!P0 BRA `(.L_x_91) ;  /* 0x00000000002c8947 */ /* 0x000fea0003800000 */
[----:B------:R-:W2:Y:S01]  /*0f20*/  LDG.E R15, desc[UR14][R14.64] ;  /* 0x0000000e0e0f7981 */ /* 0x000ea2000c1e1900 */
[----:B------:R-:W-:Y:S01]  /*0f30*/  BSSY.RECONVERGENT B1, `(.L_x_116) ;  /* 0x0000007000017945 */ /* 0x000fe20003800200 */
[----:B--2---:R-:W-:-:S13]  /*0f40*/  FSETP.GT.AND P0, PT, R15, R18, PT ;  /* 0x000000120f00720b */ /* 0x004fda0003f04000 */
[----:B------:R-:W-:Y:S05]  /*0f50*/  @P0 BRA `(.L_x_117) ;  /* 0x0000000000080947 */ /* 0x000fea0003800000 */
[----:B------:R-:W-:-:S13]  /*0f60*/  FSETP.GTU.AND P0, PT, |R15|, +INF , PT ;  /* 0x7f8000000f00780b */ /* 0x000fda0003f0c200 */
[----:B------:R-:W-:Y:S05]  /*0f70*/  @!P0 BRA `(.L_x_118) ;  /* 0x0000000000088947 */ /* 0x000fea0003800000 */
.L_x_117:
[----:B------:R-:W-:Y:S02]  /*0f80*/  IMAD.MOV.U32 R18, RZ, RZ, R15 ;  /* 0x000000ffff127224 */ /* 0x000fe400078e000f */
[----:B------:R-:W-:-:S07]  /*0f90*/  IMAD.MOV.U32 R16, RZ, RZ, R12 ;  /* 0x000000ffff107224 */ /* 0x000fce00078e000c */
.L_x_118:
[----:B------:R-:W-:Y:S05]  /*0fa0*/  BSYNC.RECONVERGENT B1 ;  /* 0x0000000000017941 */ /* 0x000fea0003800200 */
.L_x_116:
[----:B------:R-:W-:Y:S01]  /*0fb0*/  MOV R20, R18 ;  /* 0x0000001200147202 */ /* 0x000fe20000000f00 */
[----:B------:R-:W-:-:S07]  /*0fc0*/  IMAD.MOV.U32 R19, RZ, RZ, R16 ;  /* 0x000000ffff137224 */ /* 0x000fce00078e0010 */
.L_x_91:
[----:B------:R-:W-:Y:S05]  /*0fd0*/  BSYNC.RECONVERGENT B3 ;  /* 0x0000000000037941 */ /* 0x000fea0003800200 */
.L_x_90:
[----:B------:R-:W-:Y:S05]  /*0fe0*/  @!P1 BRA `(.L_x_119) ;  /* 0xfffffff400fc9947 */ /* 0x000fea000383ffff */
[----:B------:R-:W-:Y:S05]  /*0ff0*/  BSYNC.RECONVERGENT B4 ;  /* 0x0000000000047941 */ /* 0x000fea0003800200 */
.L_x_89:
[----:B------:R-:W-:-:S07]  /*1000*/  IMAD.MOV.U32 R2, RZ, RZ, R19 ;  /* 0x000000ffff027224 */ /* 0x000fce00078e0013 */
.L_x_88:
[----:B------:R-:W-:Y:S05]  /*1010*/  BSYNC.RECONVERGENT B5 ;  /* 0x0000000000057941 */ /* 0x000fea0003800200 */
.L_x_87:
        /* <DEDUP_REMOVED lines=13> */
[C---:B--2---:R-:W-:Y:S02]  /*10f0*/  LEA R12, P0, R0.reuse, UR12, 0x2 ;  /* 0x0000000c000c7c11 */ /* 0x044fe4000f8010ff */
[C---:B---3--:R-:W-:Y:S02]  /*1100*/  LEA R14, P1, R0.reuse, UR16, 0x3 ;  /* 0x00000010000e7c11 */ /* 0x048fe4000f8218ff */
[C-C-:B------:R-:W-:Y:S02]  /*1110*/  LEA.HI.X R13, R0.reuse, UR13, R15.reuse, 0x2, P0 ;  /* 0x0000000d000d7c11 */ /* 0x140fe400080f140f */
[----:B------:R-:W-:Y:S02]  /*1120*/  SHF.R.S32.HI R3, RZ, 0x1f, R2 ;  /* 0x0000001fff037819 */ /* 0x000fe40000011402 */
[----:B------:R-:W-:Y:S01]  /*1130*/  LEA.HI.X R15, R0, UR17, R15, 0x3, P1 ;  /* 0x00000011000f7c11 */ /* 0x000fe200088f1c0f */
[----:B------:R1:W-:Y:S04]  /*1140*/  STG.E desc[UR14][R12.64], R20 ;  /* 0x000000140c007986 */ /* 0x0003e8000c10190e */
[----:B------:R1:W-:Y:S01]  /*1150*/  STG.E.64 desc[UR14][R14.64], R2 ;  /* 0x000000020e007986 */ /* 0x0003e2000c101b0e */
[----:B0-----:R-:W-:-:S05]  /*1160*/  VIADD R5, R5, UR4 ;  /* 0x0000000405057c36 */ /* 0x001fca0008000000 */
[----:B------:R-:W-:-:S13]  /*1170*/  ISETP.GE.AND P0, PT, R5, UR11, PT ;  /* 0x0000000b05007c0c */ /* 0x000fda000bf06270 */
[----:B-1----:R-:W-:Y:S05]  /*1180*/  @!P0 BRA `(.L_x_120) ;  /* 0xfffffff000848947 */ /* 0x002fea000383ffff */
.L_x_82:
[----:B------:R-:W-:Y:S05]  /*1190*/  BSYNC.RECONVERGENT B0 ;  /* 0x0000000000007941 */ /* 0x000fea0003800200 */
.L_x_81:
[----:B------:R-:W0:Y:S01]  /*11a0*/  LDCU UR4, c[0x0][0x374] ;  /* 0x00006e80ff0477ac */ /* 0x000e220008000800 */
[----:B------:R-:W1:Y:S01]  /*11b0*/  LDCU UR5, c[0x0][0x3a0] ;  /* 0x00007400ff0577ac */ /* 0x000e620008000800 */
[----:B0-----:R-:W-:-:S05]  /*11c0*/  IMAD R6, R11, UR4, R6 ;  /* 0x000000040b067c24 */ /* 0x001fca000f8e0206 */
[----:B-1----:R-:W-:-:S13]  /*11d0*/  ISETP.GE.AND P0, PT, R6, UR5, PT ;  /* 0x0000000506007c0c */ /* 0x002fda000bf06270 */
[----:B------:R-:W-:Y:S05]  /*11e0*/  @!P0 BRA `(.L_x_121) ;  /* 0xffffffec00c08947 */ /* 0x000fea000383ffff */
[----:B------:R-:W-:Y:S05]  /*11f0*/  EXIT ;  /* 0x000000000000794d */ /* 0x000fea0003800000 */
        .weak           $__internal_1_$__cuda_sm3x_div_rn_noftz_f32_slowpath
        .type           $__internal_1_$__cuda_sm3x_div_rn_noftz_f32_slowpath,@function
        .size           $__internal_1_$__cuda_sm3x_div_rn_noftz_f32_slowpath,(.L_x_204 - $__internal_1_$__cuda_sm3x_div_rn_noftz_f32_slowpath)
$__internal_1_$__cuda_sm3x_div_rn_noftz_f32_slowpath:
[----:B------:R-:W-:Y:S01]  /*1200*/  SHF.R.U32.HI R12, RZ, 0x17, R3 ;  /* 0x00000017ff0c7819 */ /* 0x000fe20000011603 */
[----:B------:R-:W-:Y:S01]  /*1210*/  BSSY.RECONVERGENT B2, `(.L_x_122) ;  /* 0x0000062000027945 */ /* 0x000fe20003800200 */
[----:B------:R-:W-:Y:S02]  /*1220*/  SHF.R.U32.HI R10, RZ, 0x17, R0 ;  /* 0x00000017ff0a7819 */ /* 0x000fe40000011600 */
[----:B------:R-:W-:Y:S02]  /*1230*/  LOP3.LUT R12, R12, 0xff, RZ, 0xc0, !PT ;  /* 0x000000ff0c0c7812 */ /* 0x000fe400078ec0ff */
[----:B------:R-:W-:-:S03]  /*1240*/  LOP3.LUT R16, R10, 0xff, RZ, 0xc0, !PT ;  /* 0x000000ff0a107812 */ /* 0x000fc600078ec0ff */
[----:B------:R-:W-:Y:S02]  /*1250*/  VIADD R14, R12, 0xffffffff ;  /* 0xffffffff0c0e7836 */ /* 0x000fe40000000000 */
[----:B------:R-:W-:-:S03]  /*1260*/  VIADD R13, R16, 0xffffffff ;  /* 0xffffffff100d7836 */ /* 0x000fc60000000000 */
        /* <DEDUP_REMOVED lines=22> */
[----:B------:R-:W-:Y:S01]  /*13d0*/  @P0 MOV R10, RZ ;  /* 0x000000ff000a0202 */ /* 0x000fe20000000f00 */
[----:B------:R-:W-:Y:S02]  /*13e0*/  @!P0 IMAD.MOV.U32 R10, RZ, RZ, -0x40 ;  /* 0xffffffc0ff0a8424 */ /* 0x000fe400078e00ff */
[----:B------:R-:W-:Y:S01]  /*13f0*/  @!P0 FFMA R0, R0, 1.84467440737095516160e+19, RZ ;  /* 0x5f80000000008823 */ /* 0x000fe200000000ff */
[----:B------:R-:W-:Y:S01]  /*1400*/  @!P1 FFMA R3, R3, 1.84467440737095516160e+19, RZ ;  /* 0x5f80000003039823 */ /* 0x000fe200000000ff */
[----:B------:R-:W-:-:S07]  /*1410*/  @!P1 VIADD R10, R10, 0x40 ;  /* 0x000000400a0a9836 */ /* 0x000fce0000000000 */
.L_x_123:
[----:B------:R-:W-:Y:S01]  /*1420*/  LEA R14, R12, 0xc0800000, 0x17 ;  /* 0xc08000000c0e7811 */ /* 0x000fe200078eb8ff */
[----:B------:R-:W-:Y:S04]  /*1430*/  BSSY.RECONVERGENT B3, `(.L_x_128) ;  /* 0x0000036000037945 */ /* 0x000fe80003800200 */
[----:B------:R-:W-:Y:S02]  /*1440*/  IMAD.IADD R14, R3, 0x1, -R14 ;  /* 0x00000001030e7824 */ /* 0x000fe400078e0a0e */
[----:B------:R-:W-:Y:S02]  /*1450*/  VIADD R3, R16, 0xffffff81 ;  /* 0xffffff8110037836 */ /* 0x000fe40000000000 */
[----:B------:R-:W0:Y:S01]  /*1460*/  MUFU.RCP R13, R14 ;  /* 0x0000000e000d7308 */ /* 0x000e220000001000 */
[----:B------:R-:W-:Y:S01]  /*1470*/  FADD.FTZ R17, -R14, -RZ ;  /* 0x800000ff0e117221 */ /* 0x000fe20000010100 */
[----:B------:R-:W-:-:S03]  /*1480*/  IMAD R0, R3, -0x800000, R0 ;  /* 0xff80000003007824 */ /* 0x000fc600078e0200 */
[----:B0-----:R-:W-:-:S04]  /*1490*/  FFMA R16, R13, R17, 1 ;  /* 0x3f8000000d107423 */ /* 0x001fc80000000011 */
[----:B------:R-:W-:-:S04]  /*14a0*/  FFMA R18, R13, R16, R13 ;  /* 0x000000100d127223 */ /* 0x000fc8000000000d */
[----:B------:R-:W-:-:S04]  /*14b0*/  FFMA R13, R0, R18, RZ ;  /* 0x00000012000d7223 */ /* 0x000fc800000000ff */
[----:B------:R-:W-:-:S04]  /*14c0*/  FFMA R16, R17, R13, R0 ;  /* 0x0000000d11107223 */ /* 0x000fc80000000000 */
[----:B------:R-:W-:Y:S01]  /*14d0*/  FFMA R19, R18, R16, R13 ;  /* 0x0000001012137223 */ /* 0x000fe2000000000d */
[----:B------:R-:W-:-:S03]  /*14e0*/  IADD3 R13, PT, PT, R3, 0x7f, -R12 ;  /* 0x0000007f030d7810 */ /* 0x000fc60007ffe80c */
[----:B------:R-:W-:Y:S02]  /*14f0*/  FFMA R16, R17, R19, R0 ;  /* 0x0000001311107223 */ /* 0x000fe40000000000 */
[----:B------:R-:W-:Y:S02]  /*1500*/  IMAD.IADD R13, R13, 0x1, R10 ;  /* 0x000000010d0d7824 */ /* 0x000fe400078e020a */
        /* <DEDUP_REMOVED lines=14> */
[-CC-:B------:R-:W-:Y:S01]  /*15f0*/  FFMA.RZ R3, R18, R16.reuse, R19.reuse ;  /* 0x0000001012037223 */ /* 0x180fe2000000c013 */
[----:B------:R-:W-:Y:S02]  /*1600*/  VIADD R13, R14, 0x20 ;  /* 0x000000200e0d7836 */ /* 0x000fe40000000000 */
[-CC-:B------:R-:W-:Y:S01]  /*1610*/  FFMA.RM R10, R18, R16.reuse, R19.reuse ;  /* 0x00000010120a7223 */ /* 0x180fe20000004013 */
[----:B------:R-:W-:Y:S02]  /*1620*/  ISETP.NE.AND P2, PT, R14, RZ, PT ;  /* 0x000000ff0e00720c */ /* 0x000fe40003f45270 */
[----:B------:R-:W-:Y:S01]  /*1630*/  LOP3.LUT R12, R3, 0x7fffff, RZ, 0xc0, !PT ;  /* 0x007fffff030c7812 */ /* 0x000fe200078ec0ff */
[----:B------:R-:W-:Y:S01]  /*1640*/  FFMA.RP R3, R18, R16, R19 ;  /* 0x0000001012037223 */ /* 0x000fe20000008013 */
[----:B------:R-:W-:Y:S01]  /*1650*/  ISETP.NE.AND P1, PT, R14, RZ, PT ;  /* 0x000000ff0e00720c */ /* 0x000fe20003f25270 */
[----:B------:R-:W-:Y:S01]  /*1660*/  IMAD.MOV R14, RZ, RZ, -R14 ;  /* 0x000000ffff0e7224 */ /* 0x000fe200078e0a0e */
        /* <DEDUP_REMOVED lines=10> */
[----:B------:R-:W-:-:S05]  /*1710*/  LOP3.LUT R10, R10, R3, RZ, 0xc0, !PT ;  /* 0x000000030a0a7212 */ /* 0x000fca00078ec0ff */
[----:B------:R-:W-:-:S05]  /*1720*/  IMAD.IADD R13, R13, 0x1, R10 ;  /* 0x000000010d0d7824 */ /* 0x000fca00078e020a */
[----:B------:R-:W-:Y:S01]  /*1730*/  LOP3.LUT R0, R13, R0, RZ, 0xfc, !PT ;  /* 0x000000000d007212 */ /* 0x000fe200078efcff */
[----:B------:R-:W-:Y:S06]  /*1740*/  BRA `(.L_x_131) ;  /* 0x0000000000107947 */ /* 0x000fec0003800000 */
.L_x_130:
[----:B------:R-:W-:-:S04]  /*1750*/  LOP3.LUT R0, R0, 0x80000000, RZ, 0xc0, !PT ;  /* 0x8000000000007812 */ /* 0x000fc800078ec0ff */
[----:B------:R-:W-:Y:S01]  /*1760*/  LOP3.LUT R0, R0, 0x7f800000, RZ, 0xfc, !PT ;  /* 0x7f80000000007812 */ /* 0x000fe200078efcff */
[----:B------:R-:W-:Y:S06]  /*1770*/  BRA `(.L_x_131) ;  /* 0x0000000000047947 */ /* 0x000fec0003800000 */
.L_x_129:
[----:B------:R-:W-:-:S07]  /*1780*/  IMAD R0, R13, 0x800000, R0 ;  /* 0x008000000d007824 */ /* 0x000fce00078e0200 */
.L_x_131:
[----:B------:R-:W-:Y:S05]  /*1790*/  BSYNC.RECONVERGENT B3 ;  /* 0x0000000000037941 */ /* 0x000fea0003800200 */
.L_x_128:
[----:B------:R-:W-:Y:S05]  /*17a0*/  BRA `(.L_x_132) ;  /* 0x0000000000207947 */ /* 0x000fea0003800000 */
.L_x_127:
[----:B------:R-:W-:-:S04]  /*17b0*/  LOP3.LUT R0, R3, 0x80000000, R0, 0x48, !PT ;  /* 0x8000000003007812 */ /* 0x000fc800078e4800 */
[----:B------:R-:W-:Y:S01]  /*17c0*/  LOP3.LUT R0, R0, 0x7f800000, RZ, 0xfc, !PT ;  /* 0x7f80000000007812 */ /* 0x000fe200078efcff */
[----:B------:R-:W-:Y:S06]  /*17d0*/  BRA `(.L_x_132) ;  /* 0x0000000000147947 */ /* 0x000fec0003800000 */
.L_x_126:
[----:B------:R-:W-:Y:S01]  /*17e0*/  LOP3.LUT R0, R3, 0x80000000, R0, 0x48, !PT ;  /* 0x8000000003007812 */ /* 0x000fe200078e4800 */
[----:B------:R-:W-:Y:S06]  /*17f0*/  BRA `(.L_x_132) ;  /* 0x00000000000c7947 */ /* 0x000fec0003800000 */
.L_x_125:
[----:B------:R-:W0:Y:S01]  /*1800*/  MUFU.RSQ R0, -QNAN ;  /* 0xffc0000000007908 */ /* 0x000e220000001400 */
[----:B------:R-:W-:Y:S05]  /*1810*/  BRA `(.L_x_132) ;  /* 0x0000000000047947 */ /* 0x000fea0003800000 */
.L_x_124:
[----:B------:R-:W-:-:S07]  /*1820*/  FADD.FTZ R0, R0, R3 ;  /* 0x0000000300007221 */ /* 0x000fce0000010000 */
.L_x_132:
[----:B------:R-:W-:Y:S05]  /*1830*/  BSYNC.RECONVERGENT B2 ;  /* 0x0000000000027941 */ /* 0x000fea0003800200 */
.L_x_122:
[----:B------:R-:W-:-:S04]  /*1840*/  IMAD.MOV.U32 R3, RZ, RZ, 0x0 ;  /* 0x00000000ff037424 */ /* 0x000fc800078e00ff */
[----:B0-----:R-:W-:Y:S05]  /*1850*/  RET.REL.NODEC R2 `(_Z15adaptivemaxpoolIfEvPT_S1_Pliiiilll) ;  /* 0xffffffe402e87950 */ /* 0x001fea0003c3ffff */
.L_x_133:
        /* <DEDUP_REMOVED lines=10> */
.L_x_204:


//--------------------- .text._Z20adaptivemaxgradinputIN3c104HalfEEvPT_S3_Pliiii --------------------------
	.section	.text._Z20adaptivemaxgradinputIN3c104HalfEEvPT_S3_Pliiii,"ax",@progbits
	.align	128
        .global         _Z20adaptivemaxgradinputIN3c104HalfEEvPT_S3_Pliiii
        .type           _Z20adaptivemaxgradinputIN3c104HalfEEvPT_S3_Pliiii,@function
        .size           _Z20adaptivemaxgradinputIN3c104HalfEEvPT_S3_Pliiii,(.L_x_212 - _Z20adaptivemaxgradinputIN3c104HalfEEvPT_S3_Pliiii)
        .other          _Z20adaptivemaxgradinputIN3c104HalfEEvPT_S3_Pliiii,@"STO_CUDA_ENTRY STV_DEFAULT"
_Z20adaptivemaxgradinputIN3c104HalfEEvPT_S3_Pliiii:
.text._Z20adaptivemaxgradinputIN3c104HalfEEvPT_S3_Pliiii:
        /* <DEDUP_REMOVED lines=22> */
.L_x_137:
        /* <DEDUP_REMOVED lines=9> */
.L_x_136:
[----:B------:R-:W-:-:S04]  /*01f0*/  IADD3 R7, P0, PT, R14, R10, RZ ;  /* 0x0000000a0e077210 */ /* 0x000fc80007f1e0ff */
[----:B------:R-:W-:Y:S02]  /*0200*/  LEA.HI.X.SX32 R18, R14, R17, 0x1, P0 ;  /* 0x000000110e127211 */ /* 0x000fe400000f0eff */
[----:B-1----:R-:W-:-:S04]  /*0210*/  LEA R12, P0, R7, UR12, 0x3 ;  /* 0x0000000c070c7c11 */ /* 0x002fc8000f8018ff */
[----:B------:R-:W-:-:S06]  /*0220*/  LEA.HI.X R13, R7, UR13, R18, 0x3, P0 ;  /* 0x0000000d070d7c11 */ /* 0x000fcc00080f1c12 */
[----:B------:R-:W2:Y:S01]  /*0230*/  LDG.E R13, desc[UR10][R12.64] ;  /* 0x0000000a0c0d7981 */ /* 0x000ea2000c1e1900 */
[----:B---3--:R-:W-:-:S04]  /*0240*/  LEA R6, P0, R7, UR18, 0x1 ;  /* 0x0000001207067c11 */ /* 0x008fc8000f8008ff */
[----:B------:R-:W-:-:S05]  /*0250*/  LEA.HI.X R7, R7, UR19, R18, 0x1, P0 ;  /* 0x0000001307077c11 */ /* 0x000fca00080f0c12 */
[----:B------:R-:W3:Y:S01]  /*0260*/  LDG.E.U16 R6, desc[UR10][R6.64] ;  /* 0x0000000a06067981 */ /* 0x000ee2000c1e1500 */
[----:B0-2---:R-:W-:Y:S02]  /*0270*/  SHF.R.S32.HI R3, RZ, 0x1f, R13 ;  /* 0x0000001fff037819 */ /* 0x005fe4000001140d */
[----:B------:R-:W-:-:S04]  /*0280*/  IADD3 R15, P1, PT, R8, R13, RZ ;  /* 0x0000000d080f7210 */ /* 0x000fc80007f3e0ff */
[----:B------:R-:W-:Y:S02]  /*0290*/  LEA.HI.X.SX32 R16, R8, R3, 0x1, P1 ;  /* 0x0000000308107211 */ /* 0x000fe400008f0eff */
[----:B------:R-:W-:-:S04]  /*02a0*/  LEA R2, P1, R15, UR16, 0x1 ;  /* 0x000000100f027c11 */ /* 0x000fc8000f8208ff */
[----:B------:R-:W-:-:S05]  /*02b0*/  LEA.HI.X R3, R15, UR17, R16, 0x1, P1 ;  /* 0x000000110f037c11 */ /* 0x000fca00088f0c10 */
[----:B------:R-:W2:Y:S01]  /*02c0*/  LDG.E.U16 R15, desc[UR10][R2.64] ;  /* 0x0000000a020f7981 */ /* 0x000ea2000c1e1500 */
[----:B---3--:R-:W-:Y:S02]  /*02d0*/  HADD2.F32 R16, -RZ, R6.H0_H0 ;  /* 0x20000006ff107230 */ /* 0x008fe40000004100 */
[----:B------:R-:W-:-:S05]  /*02e0*/  VIADD R14, R14, UR8 ;  /* 0x000000080e0e7c36 */ /* 0x000fca0008000000 */
[----:B------:R-:W-:Y:S01]  /*02f0*/  ISETP.GE.AND P0, PT, R14, R11, PT ;  /* 0x0000000b0e00720c */ /* 0x000fe20003f06270 */
[----:B--2---:R-:W-:-:S05]  /*0300*/  HADD2.F32 R15, -RZ, R15.H0_H0 ;  /* 0x2000000fff0f7230 */ /* 0x004fca0000004100 */
[----:B------:R-:W-:-:S05]  /*0310*/  FADD R15, R15, R16 ;  /* 0x000000100f0f7221 */ /* 0x000fca0000000000 */
[----:B------:R-:W-:-:S05]  /*0320*/  F2FP.F16.F32.PACK_AB R15, RZ, R15 ;  /* 0x0000000fff0f723e */ /* 0x000fca00000000ff */
[----:B------:R0:W-:Y:S01]  /*0330*/  STG.E.U16 desc[UR10][R2.64], R15 ;  /* 0x0000000f02007986 */ /* 0x0001e2000c10150a */
[----:B------:R-:W-:Y:S05]  /*0340*/  @!P0 BRA `(.L_x_136) ;  /* 0xfffffffc00a88947 */ /* 0x000fea000383ffff */
.L_x_135:
[----:B-1-3--:R-:W-:Y:S05]  /*0350*/  BSYNC.RECONVERGENT B0 ;  /* 0x0000000000007941 */ /* 0x00afea0003800200 */
.L_x_134:
[----:B------:R-:W1:Y:S01]  /*0360*/  LDCU UR4, c[0x0][0x3a0] ;  /* 0x00007400ff0477ac */ /* 0x000e620008000800 */
[----:B------:R-:W-:-:S05]  /*0370*/  IMAD.IADD R4, R9, 0x1, R4 ;  /* 0x0000000109047824 */ /* 0x000fca00078e0204 */
[----:B-1----:R-:W-:-:S13]  /*0380*/  ISETP.GE.AND P0, PT, R4, UR4, PT ;  /* 0x0000000404007c0c */ /* 0x002fda000bf06270 */
[----:B------:R-:W-:Y:S05]  /*0390*/  @!P0 BRA `(.L_x_137) ;  /* 0xfffffffc00708947 */ /* 0x000fea000383ffff */
[----:B------:R-:W-:Y:S05]  /*03a0*/  EXIT ;  /* 0x000000000000794d */ /* 0x000fea0003800000 */
.L_x_138:
        /* <DEDUP_REMOVED lines=13> */
.L_x_212:


//--------------------- .text._Z26atomicadaptivemaxgradinputIN3c104HalfEEvPT_S3_Pliiii --------------------------
	.section	.text._Z26atomicadaptivemaxgradinputIN3c104HalfEEvPT_S3_Pliiii,"ax",@progbits
	.align	128
        .global         _Z26atomicadaptivemaxgradinputIN3c104HalfEEvPT_S3_Pliiii
        .type           _Z26atomicadaptivemaxgradinputIN3c104HalfEEvPT_S3_Pliiii,@function
        .size           _Z26atomicadaptivemaxgradinputIN3c104HalfEEvPT_S3_Pliiii,(.L_x_213 - _Z26atomicadaptivemaxgradinputIN3c104HalfEEvPT_S3_Pliiii)
        .other          _Z26atomicadaptivemaxgradinputIN3c104HalfEEvPT_S3_Pliiii,@"STO_CUDA_ENTRY STV_DEFAULT"
_Z26atomicadaptivemaxgradinputIN3c104HalfEEvPT_S3_Pliiii:
.text._Z26atomicadaptivemaxgradinputIN3c104HalfEEvPT_S3_Pliiii:
        /* <DEDUP_REMOVED lines=8> */
[----:B------:R-:W0:Y:S01]  /*0080*/  LDC.64 R2, c[0x0][0x398] ;  /* 0x0000e600ff027b82 */ /* 0x000e220000000a00 */
[----:B------:R-:W1:Y:S01]  /*0090*/  LDCU UR4, c[0x0][0x360] ;  /* 0x00006c00ff0477ac */ /* 0x000e620008000800 */
[----:B------:R-:W2:Y:S06]  /*00a0*/  LDCU.64 UR8, c[0x0][0x358] ;  /* 0x00006b00ff0877ac */ /* 0x000eac0008000a00 */
[----:B------:R-:W3:Y:S01]  /*00b0*/  S2UR UR5, SR_CTAID.X ;  /* 0x00000000000579c3 */ /* 0x000ee20000002500 */
[----:B0-----:R-:W-:-:S04]  /*00c0*/  IMAD R4, R3, R2, RZ ;  /* 0x0000000203047224 */ /* 0x001fc800078e02ff */
[----:B-123--:R-:W-:-:S07]  /*00d0*/  IMAD R4, R4, UR5, RZ ;  /* 0x0000000504047c24 */ /* 0x00efce000f8e02ff */
.L_x_144:
[----:B------:R-:W0:Y:S01]  /*00e0*/  S2R R9, SR_TID.X ;  /* 0x0000000000097919 */ /* 0x000e220000002100 */
[----:B------:R-:W0:Y:S01]  /*00f0*/  LDC R10, c[0x0][0x3a4] ;  /* 0x0000e900ff0a7b82 */ /* 0x000e220000000800 */
[----:B------:R-:W-:Y:S01]  /*0100*/  BSSY.RECONVERGENT B0, `(.L_x_139) ;  /* 0x0000035000007945 */ /* 0x000fe20003800200 */
[----:B0-----:R-:W-:-:S13]  /*0110*/  ISETP.GE.AND P0, PT, R9, R10, PT ;  /* 0x0000000a0900720c */ /* 0x001fda0003f06270 */
[----:B------:R-:W-:Y:S05]  /*0120*/  @P0 BRA `(.L_x_140) ;  /* 0x0000000000c80947 */ /* 0x000fea0003800000 */
[----:B------:R-:W0:Y:S02]  /*0130*/  LDCU UR6, c[0x0][0x3a0] ;  /* 0x00007400ff0677ac */ /* 0x000e240008000800 */
[----:B0-----:R-:W-:Y:S02]  /*0140*/  IMAD R2, R10, UR6, RZ ;  /* 0x000000060a027c24 */ /* 0x001fe4000f8e02ff */
[----:B------:R-:W-:Y:S02]  /*0150*/  IMAD R10, R5, R10, RZ ;  /* 0x0000000a050a7224 */ /* 0x000fe400078e02ff */
[----:B------:R-:W-:-:S05]  /*0160*/  IMAD R3, R2, UR5, RZ ;  /* 0x0000000502037c24 */ /* 0x000fca000f8e02ff */
[----:B------:R-:W-:Y:S02]  /*0170*/  IADD3 R8, P0, PT, R10, R3, RZ ;  /* 0x000000030a087210 */ /* 0x000fe40007f1e0ff */
[----:B------:R-:W-:-:S04]  /*0180*/  SHF.R.S32.HI R3, RZ, 0x1f, R3 ;  /* 0x0000001fff037819 */ /* 0x000fc80000011403 */
[----:B------:R-:W-:-:S07]  /*0190*/  LEA.HI.X.SX32 R10, R10, R3, 0x1, P0 ;  /* 0x000000030a0a7211 */ /* 0x000fce00000f0eff */
.L_x_143:
[----:B------:R-:W0:Y:S01]  /*01a0*/  LDCU.64 UR6, c[0x0][0x390] ;  /* 0x00007200ff0677ac */ /* 0x000e220008000a00 */
[C---:B------:R-:W-:Y:S01]  /*01b0*/  IADD3 R18, P0, PT, R9.reuse, R8, RZ ;  /* 0x0000000809127210 */ /* 0x040fe20007f1e0ff */
[----:B------:R-:W1:Y:S03]  /*01c0*/  LDC.64 R2, c[0x0][0x380] ;  /* 0x0000e000ff027b82 */ /* 0x000e660000000a00 */
[----:B------:R-:W-:-:S05]  /*01d0*/  LEA.HI.X.SX32 R19, R9, R10, 0x1, P0 ;  /* 0x0000000a09137211 */ /* 0x000fca00000f0eff */
[----:B------:R-:W2:Y:S01]  /*01e0*/  LDC.64 R12, c[0x0][0x388] ;  /* 0x0000e200ff0c7b82 */ /* 0x000ea20000000a00 */
[C---:B0-----:R-:W-:Y:S01]  /*01f0*/  LEA R6, P0, R18.reuse, UR6, 0x3 ;  /* 0x0000000612067c11 */ /* 0x041fe2000f8018ff */
[----:B------:R-:W0:Y:S03]  /*0200*/  LDCU UR6, c[0x0][0x3a4] ;  /* 0x00007480ff0677ac */ /* 0x000e260008000800 */
[----:B------:R-:W-:-:S06]  /*0210*/  LEA.HI.X R7, R18, UR7, R19, 0x3, P0 ;  /* 0x0000000712077c11 */ /* 0x000fcc00080f1c13 */
[----:B------:R-:W3:Y:S01]  /*0220*/  LDG.E R7, desc[UR8][R6.64] ;  /* 0x0000000806077981 */ /* 0x000ee2000c1e1900 */
[----:B--2---:R-:W-:-:S04]  /*0230*/  LEA R12, P0, R18, R12, 0x1 ;  /* 0x0000000c120c7211 */ /* 0x004fc800078008ff */
[----:B------:R-:W-:-:S05]  /*0240*/  LEA.HI.X R13, R18, R13, R19, 0x1, P0 ;  /* 0x0000000d120d7211 */ /* 0x000fca00000f0c13 */
[----:B------:R-:W2:Y:S01]  /*0250*/  LDG.E.U16 R12, desc[UR8][R12.64] ;  /* 0x000000080c0c7981 */ /* 0x000ea2000c1e1500 */
[----:B---3--:R-:W-:Y:S02]  /*0260*/  IADD3 R16, P1, PT, R4, R7, RZ ;  /* 0x0000000704107210 */ /* 0x008fe40007f3e0ff */
[----:B------:R-:W-:-:S03]  /*0270*/  SHF.R.S32.HI R11, RZ, 0x1f, R7 ;  /* 0x0000001fff0b7819 */ /* 0x000fc60000011407 */
[----:B------:R-:W-:Y:S01]  /*0280*/  IMAD.SHL.U32 R15, R16, 0x2, RZ ;  /* 0x00000002100f7824 */ /* 0x000fe200078e00ff */
[----:B------:R-:W-:-:S03]  /*0290*/  LEA.HI.X.SX32 R17, R4, R11, 0x1, P1 ;  /* 0x0000000b04117211 */ /* 0x000fc600008f0eff */
[----:B-1----:R-:W-:Y:S01]  /*02a0*/  IMAD.IADD R14, R15, 0x1, R2 ;  /* 0x000000010f0e7824 */ /* 0x002fe200078e0202 */
[----:B------:R-:W-:-:S04]  /*02b0*/  SHF.L.U64.HI R6, R16, 0x1, R17 ;  /* 0x0000000110067819 */ /* 0x000fc80000010211 */
[----:B------:R-:W-:-:S04]  /*02c0*/  LOP3.LUT R11, R14, 0x2, RZ, 0xc0, !PT ;  /* 0x000000020e0b7812 */ /* 0x000fc800078ec0ff */
[----:B------:R-:W-:-:S04]  /*02d0*/  IADD3 R2, P0, P1, -R11, R2, R15 ;  /* 0x000000020b027210 */ /* 0x000fc8000791e10f */
[----:B------:R-:W-:-:S05]  /*02e0*/  IADD3.X R3, PT, PT, R3, -0x1, R6, P0, P1 ;  /* 0xffffffff03037810 */ /* 0x000fca00007e2406 */
[----:B------:R1:W5:Y:S01]  /*02f0*/  LDG.E R6, desc[UR8][R2.64] ;  /* 0x0000000802067981 */ /* 0x000362000c1e1900 */
[----:B------:R-:W-:Y:S01]  /*0300*/  VIADD R9, R9, UR4 ;  /* 0x0000000409097c36 */ /* 0x000fe20008000000 */
[----:B------:R-:W-:Y:S01]  /*0310*/  ISETP.NE.U32.AND P0, PT, R11, RZ, PT ;  /* 0x000000ff0b00720c */ /* 0x000fe20003f05070 */
[----:B------:R-:W-:Y:S01]  /*0320*/  BSSY.RECONVERGENT B1, `(.L_x_141) ;  /* 0x0000011000017945 */ /* 0x000fe20003800200 */
[----:B--2---:R-:W-:Y:S02]  /*0330*/  HADD2.F32 R16, -RZ, R12.H0_H0 ;  /* 0x2000000cff107230 */ /* 0x004fe40000004100 */
[----:B0-----:R-:W-:Y:S02]  /*0340*/  ISETP.GE.AND P1, PT, R9, UR6, PT ;  /* 0x0000000609007c0c */ /* 0x001fe4000bf26270 */
[----:B-1----:R-:W-:-:S13]  /*0350*/  ISETP.NE.AND.EX P0, PT, RZ, RZ, PT, P0 ;  /* 0x000000ffff00720c */ /* 0x002fda0003f05300 */
.L_x_142:
[----:B-----5:R-:W-:Y:S02]  /*0360*/  SHF.R.U32.HI R7, RZ, 0x10, R6 ;  /* 0x00000010ff077819 */ /* 0x020fe40000011606 */
[C---:B------:R-:W-:Y:S02]  /*0370*/  LOP3.LUT R12, R6.reuse, 0xffff, RZ, 0xc0, !PT ;  /* 0x0000ffff060c7812 */ /* 0x040fe400078ec0ff */
[C---:B------:R-:W-:Y:S02]  /*0380*/  SEL R7, R6.reuse, R7, !P0 ;  /* 0x0000000706077207 */ /* 0x040fe40004000000 */
[----:B------:R-:W-:-:S03]  /*0390*/  LOP3.LUT R14, R6, 0xffff0000, RZ, 0xc0, !PT ;  /* 0xffff0000060e7812 */ /* 0x000fc600078ec0ff */
[----:B------:R-:W-:-:S05]  /*03a0*/  HADD2.F32 R7, -RZ, R7.H0_H0 ;  /* 0x20000007ff077230 */ /* 0x000fca0000004100 */
[----:B------:R-:W-:-:S06]  /*03b0*/  FADD R11, R7, R16 ;  /* 0x00000010070b7221 */ /* 0x000fcc0000000000 */
[----:B------:R-:W0:Y:S02]  /*03c0*/  F2F.F16.F32 R11, R11 ;  /* 0x0000000b000b7304 */ /* 0x000e240000200800 */
[C---:B0-----:R-:W-:Y:S01]  /*03d0*/  IMAD R7, R11.reuse, 0x10000, R12 ;  /* 0x000100000b077824 */ /* 0x041fe200078e020c */
[----:B------:R-:W-:-:S06]  /*03e0*/  @!P0 LOP3.LUT R7, R11, R14, RZ, 0xfc, !PT ;  /* 0x0000000e0b078212 */ /* 0x000fcc00078efcff */
[----:B------:R-:W2:Y:S02]  /*03f0*/  ATOMG.E.CAS.STRONG.GPU PT, R7, [R2], R6, R7 ;  /* 0x00000006020773a9 */ /* 0x000ea400001ee107 */
[----:B--2---:R-:W-:Y:S01]  /*0400*/  ISETP.NE.AND P2, PT, R6, R7, PT ;  /* 0x000000070600720c */ /* 0x004fe20003f45270 */
[----:B------:R-:W-:-:S12]  /*0410*/  IMAD.MOV.U32 R6, RZ, RZ, R7 ;  /* 0x000000ffff067224 */ /* 0x000fd800078e0007 */
[----:B------:R-:W-:Y:S05]  /*0420*/  @P2 BRA `(.L_x_142) ;  /* 0xfffffffc00cc2947 */ /* 0x000fea000383ffff */
[----:B------:R-:W-:Y:S05]  /*0430*/  BSYNC.RECONVERGENT B1 ;  /* 0x0000000000017941 */ /* 0x000fea0003800200 */
.L_x_141:
[----:B------:R-:W-:Y:S05]  /*0440*/  @!P1 BRA `(.L_x_143) ;  /* 0xfffffffc00549947 */ /* 0x000fea000383ffff */
.L_x_140:
[----:B------:R-:W-:Y:S05]  /*0450*/  BSYNC.RECONVERGENT B0 ;  /* 0x0000000000007941 */ /* 0x000fea0003800200 */
.L_x_139:
[----:B------:R-:W0:Y:S01]  /*0460*/  LDCU UR6, c[0x0][0x374] ;  /* 0x00006e80ff0677ac */ /* 0x000e220008000800 */
[----:B------:R-:W1:Y:S01]  /*0470*/  LDCU UR7, c[0x0][0x3a0] ;  /* 0x00007400ff0777ac */ /* 0x000e620008000800 */
[----:B0-----:R-:W-:-:S05]  /*0480*/  IMAD R5, R0, UR6, R5 ;  /* 0x0000000600057c24 */ /* 0x001fca000f8e0205 */
[----:B-1----:R-:W-:-:S13]  /*0490*/  ISETP.GE.AND P0, PT, R5, UR7, PT ;  /* 0x0000000705007c0c */ /* 0x002fda000bf06270 */
[----:B------:R-:W-:Y:S05]  /*04a0*/  @!P0 BRA `(.L_x_144) ;  /* 0xfffffffc000c8947 */ /* 0x000fea000383ffff */
[----:B------:R-:W-:Y:S05]  /*04b0*/  EXIT ;  /* 0x000000000000794d */ /* 0x000fea0003800000 */
.L_x_145:
        /* <DEDUP_REMOVED lines=12> */
.L_x_213:


//--------------------- .text._Z15adaptivemaxpoolIN3c104HalfEEvPT_S3_Pliiiilll --------------------------
	.section	.text._Z15adaptivemaxpoolIN3c104HalfEEvPT_S3_Pliiiilll,"ax",@progbits
	.align	128
        .global         _Z15adaptivemaxpoolIN3c104HalfEEvPT_S3_Pliiiilll
        .type           _Z15adaptivemaxpoolIN3c104HalfEEvPT_S3_Pliiiilll,@function
        .size           _Z15adaptivemaxpoolIN3c104HalfEEvPT_S3_Pliiiilll,(.L_x_205 - _Z15adaptivemaxpoolIN3c104HalfEEvPT_S3_Pliiiilll)
        .other          _Z15adaptivemaxpoolIN3c104HalfEEvPT_S3_Pliiiilll,@"STO_CUDA_ENTRY STV_DEFAULT"
_Z15adaptivemaxpoolIN3c104HalfEEvPT_S3_Pliiiilll:
.text._Z15adaptivemaxpoolIN3c104HalfEEvPT_S3_Pliiiilll:
        /* <DEDUP_REMOVED lines=15> */
.L_x_190:
[----:B0-----:R-:W0:Y:S01]  /*00f0*/  LDCU UR4, c[0x0][0x398] ;  /* 0x00007300ff0477ac */ /* 0x001e220008000800 */
        /* <DEDUP_REMOVED lines=14> */
[----:B------:R-:W-:Y:S05]  /*01e0*/  CALL.REL.NOINC `($__internal_2_$__cuda_sm3x_div_rn_noftz_f32_slowpath) ;  /* 0x0000001000647944 */ /* 0x000fea0003c00000 */
[----:B------:R-:W-:-:S07]  /*01f0*/  IMAD.MOV.U32 R7, RZ, RZ, R0 ;  /* 0x000000ffff077224 */ /* 0x000fce00078e0000 */
.L_x_147:
[----:B------:R-:W-:Y:S05]  /*0200*/  BSYNC.RECONVERGENT B0 ;  /* 0x0000000000007941 */ /* 0x000fea0003800200 */
.L_x_146:
        /* <DEDUP_REMOVED lines=17> */
[----:B------:R-:W-:Y:S05]  /*0320*/  CALL.REL.NOINC `($__internal_2_$__cuda_sm3x_div_rn_noftz_f32_slowpath) ;  /* 0x0000001000147944 */ /* 0x000fea0003c00000 */
.L_x_149:
[----:B------:R-:W-:Y:S05]  /*0330*/  BSYNC.RECONVERGENT B0 ;  /* 0x0000000000007941 */ /* 0x000fea0003800200 */
.L_x_148:
[----:B------:R-:W0:Y:S01]  /*0340*/  LDCU UR4, c[0x0][0x3a4] ;  /* 0x00007480ff0477ac */ /* 0x000e220008000800 */
[----:B------:R-:W-:Y:S01]  /*0350*/  BSSY.RECONVERGENT B0, `(.L_x_150) ;  /* 0x00000fc000007945 */ /* 0x000fe20003800200 */
[----:B0-----:R-:W-:-:S13]  /*0360*/  ISETP.GE.AND P0, PT, R8, UR4, PT ;  /* 0x0000000408007c0c */ /* 0x001fda000bf06270 */
[----:B------:R-:W-:Y:S05]  /*0370*/  @P0 BRA `(.L_x_151) ;  /* 0x0000000c00e40947 */ /* 0x000fea0003800000 */
[----:B------:R-:W0:Y:S02]  /*0380*/  F2I.CEIL.NTZ R0, R0 ;  /* 0x0000000000007305 */ /* 0x000e24000020b100 */
[----:B0-----:R-:W-:-:S07]  /*0390*/  IMAD.IADD R6, R0, 0x1, -R7 ;  /* 0x0000000100067824 */ /* 0x001fce00078e0a07 */
.L_x_189:
[----:B0-----:R-:W0:Y:S01]  /*03a0*/  LDCU UR4, c[0x0][0x39c] ;  /* 0x00007380ff0477ac */ /* 0x001e220008000800 */
        /* <DEDUP_REMOVED lines=13> */
[----:B------:R-:W-:Y:S05]  /*0480*/  CALL.REL.NOINC `($__internal_2_$__cuda_sm3x_div_rn_noftz_f32_slowpath) ;  /* 0x0000000c00bc7944 */ /* 0x000fea0003c00000 */
[----:B------:R-:W-:-:S07]  /*0490*/  IMAD.MOV.U32 R16, RZ, RZ, R0 ;  /* 0x000000ffff107224 */ /* 0x000fce00078e0000 */
.L_x_153:
[----:B------:R-:W-:Y:S05]  /*04a0*/  BSYNC.RECONVERGENT B1 ;  /* 0x0000000000017941 */ /* 0x000fea0003800200 */
.L_x_152:
        /* <DEDUP_REMOVED lines=18> */
[----:B------:R-:W-:-:S07]  /*05d0*/  MOV R17, R0 ;  /* 0x0000000000117202 */ /* 0x000fce0000000f00 */
.L_x_155:
[----:B------:R-:W-:Y:S05]  /*05e0*/  BSYNC.RECONVERGENT B1 ;  /* 0x0000000000017941 */ /* 0x000fea0003800200 */
.L_x_154:
[----:B------:R-:W0:Y:S01]  /*05f0*/  S2R R18, SR_CTAID.X ;  /* 0x0000000000127919 */ /* 0x000e220000002500 */
[----:B------:R-:W1:Y:S01]  /*0600*/  LDCU.64 UR8, c[0x0][0x3a0] ;  /* 0x00007400ff0877ac */ /* 0x000e620008000a00 */
[----:B------:R-:W-:Y:S01]  /*0610*/  ISETP.GE.AND P0, PT, R6, 0x1, PT ;  /* 0x000000010600780c */ /* 0x000fe20003f06270 */
[----:B------:R-:W-:Y:S01]  /*0620*/  IMAD.MOV.U32 R13, RZ, RZ, 0xfbff ;  /* 0x0000fbffff0d7424 */ /* 0x000fe200078e00ff */
[----:B------:R-:W-:Y:S01]  /*0630*/  SHF.R.S32.HI R2, RZ, 0x1f, R8 ;  /* 0x0000001fff027819 */ /* 0x000fe20000011408 */
[----:B------:R-:W-:Y:S01]  /*0640*/  BSSY.RECONVERGENT B5, `(.L_x_156) ;  /* 0x00000be000057945 */ /* 0x000fe20003800200 */
[----:B-1----:R-:W-:Y:S02]  /*0650*/  UIMAD UR4, UR8, UR9, URZ ;  /* 0x00000009080472a4 */ /* 0x002fe4000f8e02ff */
[----:B------:R-:W-:-:S05]  /*0660*/  IMAD R5, R11, UR9, RZ ;  /* 0x000000090b057c24 */ /* 0x000fca000f8e02ff */
[----:B------:R-:W-:Y:S01]  /*0670*/  SHF.R.S32.HI R4, RZ, 0x1f, R5 ;  /* 0x0000001fff047819 */ /* 0x000fe20000011405 */
[----:B0-----:R-:W-:-:S05]  /*0680*/  IMAD R0, R18, UR4, RZ ;  /* 0x0000000412007c24 */ /* 0x001fca000f8e02ff */
[--C-:B------:R-:W-:Y:S02]  /*0690*/  IADD3 R5, P1, P2, R8, R5, R0.reuse ;  /* 0x0000000508057210 */ /* 0x100fe40007a3e000 */
[--C-:B------:R-:W-:Y:S02]  /*06a0*/  SHF.R.S32.HI R3, RZ, 0x1f, R0.reuse ;  /* 0x0000001fff037819 */ /* 0x100fe40000011400 */
[----:B------:R-:W-:Y:S02]  /*06b0*/  PRMT R0, R13, 0x7610, R0 ;  /* 0x000076100d007816 */ /* 0x000fe40000000000 */
[----:B------:R-:W-:Y:S01]  /*06c0*/  IADD3.X R4, PT, PT, R2, R4, R3, P1, P2 ;  /* 0x0000000402047210 */ /* 0x000fe20000fe4403 */
[----:B------:R-:W-:Y:S01]  /*06d0*/  IMAD.MOV.U32 R2, RZ, RZ, -0x1 ;  /* 0xffffffffff027424 */ /* 0x000fe200078e00ff */
[----:B------:R-:W-:Y:S06]  /*06e0*/  @!P0 BRA `(.L_x_157) ;  /* 0x0000000800cc8947 */ /* 0x000fec0003800000 */
[----:B------:R-:W0:Y:S01]  /*06f0*/  LDCU.64 UR8, c[0x0][0x3a8] ;  /* 0x00007500ff0877ac */ /* 0x000e220008000a00 */
[----:B------:R-:W1:Y:S01]  /*0700*/  LDC.64 R14, c[0x0][0x380] ;  /* 0x0000e000ff0e7b82 */ /* 0x000e620000000a00 */
[----:B------:R-:W-:Y:S01]  /*0710*/  SHF.R.S32.HI R0, RZ, 0x1f, R18 ;  /* 0x0000001fff007819 */ /* 0x000fe20000011412 */
[----:B------:R-:W2:Y:S01]  /*0720*/  F2I.CEIL.NTZ R17, R17 ;  /* 0x0000001100117305 */ /* 0x000ea2000020b100 */
[----:B------:R-:W3:Y:S01]  /*0730*/  LDCU.64 UR12, c[0x0][0x3b8] ;  /* 0x00007700ff0c77ac */ /* 0x000ee20008000a00 */
[----:B------:R-:W-:Y:S01]  /*0740*/  BSSY.RECONVERGENT B4, `(.L_x_158) ;  /* 0x00000ab000047945 */ /* 0x000fe20003800200 */
[----:B------:R-:W-:Y:S01]  /*0750*/  IMAD.MOV.U32 R20, RZ, RZ, 0xfbff ;  /* 0x0000fbffff147424 */ /* 0x000fe200078e00ff */
[----:B------:R-:W4:Y:S01]  /*0760*/  LDCU UR4, c[0x0][0x39c] ;  /* 0x00007380ff0477ac */ /* 0x000f220008000800 */
[----:B0-----:R-:W-:Y:S01]  /*0770*/  IMAD R3, R0, UR8, RZ ;  /* 0x0000000800037c24 */ /* 0x001fe2000f8e02ff */
[----:B------:R-:W-:-:S03]  /*0780*/  SHF.R.S32.HI R0, RZ, 0x1f, R16 ;  /* 0x0000001fff007819 */ /* 0x000fc60000011410 */
[C---:B------:R-:W-:Y:S02]  /*0790*/  IMAD R23, R18.reuse, UR9, R3 ;  /* 0x0000000912177c24 */ /* 0x040fe4000f8e0203 */
[----:B------:R-:W-:-:S04]  /*07a0*/  IMAD.WIDE.U32 R18, R18, UR8, RZ ;  /* 0x0000000812127c25 */ /* 0x000fc8000f8e00ff */
[----:B---3--:R-:W-:Y:S01]  /*07b0*/  IMAD R21, R0, UR12, RZ ;  /* 0x0000000c00157c24 */ /* 0x008fe2000f8e02ff */
[----:B-1----:R-:W-:Y:S01]  /*07c0*/  LEA R13, P0, R18, R14, 0x1 ;  /* 0x0000000e120d7211 */ /* 0x002fe200078008ff */
[----:B------:R-:W-:Y:S02]  /*07d0*/  IMAD.IADD R0, R19, 0x1, R23 ;  /* 0x0000000113007824 */ /* 0x000fe400078e0217 */
[----:B------:R-:W-:-:S03]  /*07e0*/  IMAD.WIDE.U32 R2, R16, UR12, RZ ;  /* 0x0000000c10027c25 */ /* 0x000fc6000f8e00ff */
[----:B------:R-:W-:Y:S01]  /*07f0*/  LEA.HI.X R15, R18, R15, R0, 0x1, P0 ;  /* 0x0000000f120f7211 */ /* 0x000fe200000f0c00 */
[----:B------:R-:W-:Y:S01]  /*0800*/  IMAD R21, R16, UR13, R21 ;  /* 0x0000000d10157c24 */ /* 0x000fe2000f8e0215 */
[----:B------:R-:W-:Y:S01]  /*0810*/  LEA R14, P0, R2, R13, 0x1 ;  /* 0x0000000d020e7211 */ /* 0x000fe200078008ff */
[----:B------:R-:W-:Y:S02]  /*0820*/  IMAD.MOV.U32 R13, RZ, RZ, -0x1 ;  /* 0xffffffffff0d7424 */ /* 0x000fe400078e00ff */
[----:B------:R-:W-:Y:S02]  /*0830*/  IMAD.IADD R0, R3, 0x1, R21 ;  /* 0x0000000103007824 */ /* 0x000fe400078e0215 */
[----:B------:R-:W-:-:S03]  /*0840*/  IMAD.MOV.U32 R3, RZ, RZ, RZ ;  /* 0x000000ffff037224 */ /* 0x000fc600078e00ff */
[----:B------:R-:W-:Y:S01]  /*0850*/  LEA.HI.X R15, R2, R15, R0, 0x1, P0 ;  /* 0x0000000f020f7211 */ /* 0x000fe200000f0c00 */
[--C-:B--2---:R-:W-:Y:S02]  /*0860*/  IMAD.IADD R2, R17, 0x1, -R16.reuse ;  /* 0x0000000111027824 */ /* 0x104fe400078e0a10 */
[----:B----4-:R-:W-:-:S07]  /*0870*/  IMAD R0, R7, UR4, R16 ;  /* 0x0000000407007c24 */ /* 0x010fce000f8e0210 */
.L_x_188:
[----:B------:R-:W0:Y:S01]  /*0880*/  LDCU.64 UR8, c[0x0][0x3b0] ;  /* 0x00007600ff0877ac */ /* 0x000e220008000a00 */
[----:B------:R-:W-:Y:S01]  /*0890*/  IMAD.WIDE R18, R3, 0x2, RZ ;  /* 0x0000000203127825 */ /* 0x000fe200078e02ff */
[----:B------:R-:W-:Y:S01]  /*08a0*/  ISETP.GE.AND P0, PT, R2, 0x1, PT ;  /* 0x000000010200780c */ /* 0x000fe20003f06270 */
[----:B------:R-:W-:Y:S01]  /*08b0*/  BSSY.RECONVERGENT B3, `(.L_x_159) ;  /* 0x0000090000037945 */ /* 0x000fe20003800200 */
[----:B------:R-:W1:Y:S01]  /*08c0*/  LDCU UR4, c[0x0][0x39c] ;  /* 0x00007380ff0477ac */ /* 0x000e620008000800 */
[----:B------:R-:W-:Y:S01]  /*08d0*/  PRMT R20, R20, 0x5410, R20 ;  /* 0x0000541014147816 */ /* 0x000fe20000000014 */
[----:B------:R-:W-:Y:S01]  /*08e0*/  IMAD.WIDE R18, R7, 0x2, R18 ;  /* 0x0000000207127825 */ /* 0x000fe200078e0212 */
[----:B------:R-:W-:-:S03]  /*08f0*/  MOV R21, R13 ;  /* 0x0000000d00157202 */ /* 0x000fc60000000f00 */
        /* <DEDUP_REMOVED lines=10> */
[----:B------:R-:W-:Y:S02]  /*09a0*/  IMAD.IADD R17, R17, 0x1, R23 ;  /* 0x0000000111117824 */ /* 0x000fe400078e0217 */
[----:B------:R-:W-:-:S05]  /*09b0*/  IMAD.IADD R18, R2, 0x1, -R19 ;  /* 0x0000000102127824 */ /* 0x000fca00078e0a13 */
[----:B------:R-:W-:Y:S01]  /*09c0*/  ISETP.GT.AND P2, PT, R18, 0x3, PT ;  /* 0x000000031200780c */ /* 0x000fe20003f44270 */
[----:B------:R-:W-:Y:S02]  /*09d0*/  IMAD.MOV.U32 R18, RZ, RZ, R13 ;  /* 0x000000ffff127224 */ /* 0x000fe400078e000d */
[----:B------:R-:W-:-:S10]  /*09e0*/  IMAD.MOV.U32 R13, RZ, RZ, R22 ;  /* 0x000000ffff0d7224 */ /* 0x000fd400078e0016 */
[----:B------:R-:W-:Y:S05]  /*09f0*/  @!P2 BRA `(.L_x_162) ;  /* 0x00000004000ca947 */ /* 0x000fea0003800000 */
[----:B------:R-:W-:Y:S01]  /*0a00*/  BSSY.RECONVERGENT B1, `(.L_x_163) ;  /* 0x0000040000017945 */ /* 0x000fe20003800200 */
[----:B------:R-:W-:Y:S01]  /*0a10*/  PLOP3.LUT P0, PT, PT, PT, PT, 0x8, 0x80 ;  /* 0x000000000080781c */ /* 0x000fe20003f0e170 */
[----:B------:R-:W-:-:S12]  /*0a20*/  VIADD R22, R2, 0xfffffffd ;  /* 0xfffffffd02167836 */ /* 0x000fd80000000000 */
.L_x_176:
[----:B------:R-:W2:Y:S01]  /*0a30*/  LDG.E.U16 R23, desc[UR10][R16.64] ;  /* 0x0000000a10177981 */ /* 0x000ea2000c1e1500 */
[----:B------:R-:W-:Y:S01]  /*0a40*/  HADD2.F32 R24, -RZ, R20.H0_H0 ;  /* 0x20000014ff187230 */ /* 0x000fe20000004100 */
[----:B------:R-:W-:Y:S01]  /*0a50*/  BSSY.RECONVERGENT B6, `(.L_x_164) ;  /* 0x0000008000067945 */ /* 0x000fe20003800200 */
[----:B--2---:R-:W-:-:S05]  /*0a60*/  HADD2.F32 R21, -RZ, R23.H0_H0 ;  /* 0x20000017ff157230 */ /* 0x004fca0000004100 */
[----:B------:R-:W-:-:S13]  /*0a70*/  FSETP.GT.AND P2, PT, R21, R24, PT ;  /* 0x000000181500720b */ /* 0x000fda0003f44000 */
[----:B------:R-:W-:Y:S05]  /*0a80*/  @P2 BRA `(.L_x_165) ;  /* 0x0000000000082947 */ /* 0x000fea0003800000 */
[----:B------:R-:W-:-:S13]  /*0a90*/  FSETP.GTU.AND P2, PT, |R21|, +INF , PT ;  /* 0x7f8000001500780b */ /* 0x000fda0003f4c200 */
[----:B------:R-:W-:Y:S05]  /*0aa0*/  @!P2 BRA `(.L_x_166) ;  /* 0x000000000008a947 */ /* 0x000fea0003800000 */
.L_x_165:
[----:B------:R-:W-:Y:S01]  /*0ab0*/  PRMT R20, R23, 0x7610, R20 ;  /* 0x0000761017147816 */ /* 0x000fe20000000014 */
[----:B------:R-:W-:-:S07]  /*0ac0*/  IMAD.MOV.U32 R18, RZ, RZ, R13 ;  /* 0x000000ffff127224 */ /* 0x000fce00078e000d */
.L_x_166:
[----:B------:R-:W-:Y:S05]  /*0ad0*/  BSYNC.RECONVERGENT B6 ;  /* 0x0000000000067941 */ /* 0x000fea0003800200 */
.L_x_164:
[----:B------:R-:W-:-:S04]  /*0ae0*/  IADD3 R16, P2, PT, R16, UR5, RZ ;  /* 0x0000000510107c10 */ /* 0x000fc8000ff5e0ff */
[----:B------:R-:W-:-:S05]  /*0af0*/  IADD3.X R17, PT, PT, R17, UR6, RZ, P2, !PT ;  /* 0x0000000611117c10 */ /* 0x000fca00097fe4ff */
[----:B------:R-:W2:Y:S01]  /*0b00*/  LDG.E.U16 R25, desc[UR10][R16.64] ;  /* 0x0000000a10197981 */ /* 0x000ea2000c1e1500 */
[----:B------:R-:W-:Y:S01]  /*0b10*/  HADD2.F32 R24, -RZ, R20.H0_H0 ;  /* 0x20000014ff187230 */ /* 0x000fe20000004100 */
[----:B------:R-:W-:Y:S01]  /*0b20*/  BSSY.RECONVERGENT B6, `(.L_x_167) ;  /* 0x000000a000067945 */ /* 0x000fe20003800200 */
[----:B--2---:R-:W-:-:S05]  /*0b30*/  HADD2.F32 R21, -RZ, R25.H0_H0 ;  /* 0x20000019ff157230 */ /* 0x004fca0000004100 */
[----:B------:R-:W-:Y:S01]  /*0b40*/  FSETP.GT.AND P2, PT, R21, R24, PT ;  /* 0x000000181500720b */ /* 0x000fe20003f44000 */
[----:B------:R-:W-:-:S12]  /*0b50*/  VIADD R24, R13, 0x1 ;  /* 0x000000010d187836 */ /* 0x000fd80000000000 */
[----:B------:R-:W-:Y:S05]  /*0b60*/  @P2 BRA `(.L_x_168) ;  /* 0x00000000000c2947 */ /* 0x000fea0003800000 */
[----:B------:R-:W-:Y:S02]  /*0b70*/  FSETP.GTU.AND P2, PT, |R21|, +INF , PT ;  /* 0x7f8000001500780b */ /* 0x000fe40003f4c200 */
[----:B------:R-:W-:-:S11]  /*0b80*/  PRMT R23, R20, 0x7610, R23 ;  /* 0x0000761014177816 */ /* 0x000fd60000000017 */
[----:B------:R-:W-:Y:S05]  /*0b90*/  @!P2 BRA `(.L_x_169) ;  /* 0x000000000008a947 */ /* 0x000fea0003800000 */
.L_x_168:
[----:B------:R-:W-:Y:S01]  /*0ba0*/  PRMT R23, R25, 0x7610, R23 ;  /* 0x0000761019177816 */ /* 0x000fe20000000017 */
[----:B------:R-:W-:-:S07]  /*0bb0*/  IMAD.MOV.U32 R18, RZ, RZ, R24 ;  /* 0x000000ffff127224 */ /* 0x000fce00078e0018 */
.L_x_169:
[----:B------:R-:W-:Y:S05]  /*0bc0*/  BSYNC.RECONVERGENT B6 ;  /* 0x0000000000067941 */ /* 0x000fea0003800200 */
.L_x_167:
[----:B------:R-:W-:-:S04]  /*0bd0*/  IADD3 R16, P2, PT, R16, UR5, RZ ;  /* 0x0000000510107c10 */ /* 0x000fc8000ff5e0ff */
[----:B------:R-:W-:-:S05]  /*0be0*/  IADD3.X R17, PT, PT, R17, UR6, RZ, P2, !PT ;  /* 0x0000000611117c10 */ /* 0x000fca00097fe4ff */
[----:B------:R-:W2:Y:S01]  /*0bf0*/  LDG.E.U16 R24, desc[UR10][R16.64] ;  /* 0x0000000a10187981 */ /* 0x000ea2000c1e1500 */
[----:B------:R-:W-:Y:S01]  /*0c00*/  HADD2.F32 R21, -RZ, R23.H0_H0 ;  /* 0x20000017ff157230 */ /* 0x000fe20000004100 */
[----:B------:R-:W-:Y:S01]  /*0c10*/  BSSY.RECONVERGENT B6, `(.L_x_170) ;  /* 0x0000009000067945 */ /* 0x000fe20003800200 */
[----:B--2---:R-:W-:-:S05]  /*0c20*/  HADD2.F32 R20, -RZ, R24.H0_H0 ;  /* 0x20000018ff147230 */ /* 0x004fca0000004100 */
[----:B------:R-:W-:Y:S02]  /*0c30*/  FSETP.GT.AND P2, PT, R20, R21, PT ;  /* 0x000000151400720b */ /* 0x000fe40003f44000 */
[----:B------:R-:W-:-:S11]  /*0c40*/  IADD3 R21, PT, PT, R13, 0x2, RZ ;  /* 0x000000020d157810 */ /* 0x000fd60007ffe0ff */
[----:B------:R-:W-:Y:S05]  /*0c50*/  @P2 BRA `(.L_x_171) ;  /* 0x0000000000082947 */ /* 0x000fea0003800000 */
[----:B------:R-:W-:-:S13]  /*0c60*/  FSETP.GTU.AND P2, PT, |R20|, +INF , PT ;  /* 0x7f8000001400780b */ /* 0x000fda0003f4c200 */
[----:B------:R-:W-:Y:S05]  /*0c70*/  @!P2 BRA `(.L_x_172) ;  /* 0x000000000008a947 */ /* 0x000fea0003800000 */
.L_x_171:
[----:B------:R-:W-:Y:S01]  /*0c80*/  PRMT R23, R24, 0x7610, R23 ;  /* 0x0000761018177816 */ /* 0x000fe20000000017 */
[----:B------:R-:W-:-:S07]  /*0c90*/  IMAD.MOV.U32 R18, RZ, RZ, R21 ;  /* 0x000000ffff127224 */ /* 0x000fce00078e0015 */
.L_x_172:
[----:B------:R-:W-:Y:S05]  /*0ca0*/  BSYNC.RECONVERGENT B6 ;  /* 0x0000000000067941 */ /* 0x000fea0003800200 */
.L_x_170:
        /* <DEDUP_REMOVED lines=9> */
[----:B------:R-:W-:-:S13]  /*0d40*/  FSETP.GTU.AND P2, PT, |R20|, +INF , PT ;  /* 0x7f8000001400780b */ /* 0x000fda0003f4c200 */
[----:B------:R-:W-:Y:S05]  /*0d50*/  @!P2 BRA `(.L_x_175) ;  /* 0x000000000008a947 */ /* 0x000fea0003800000 */
.L_x_174:
[----:B------:R-:W-:Y:S01]  /*0d60*/  PRMT R23, R24, 0x7610, R23 ;  /* 0x0000761018177816 */ /* 0x000fe20000000017 */
[----:B------:R-:W-:-:S07]  /*0d70*/  IMAD.MOV.U32 R18, RZ, RZ, R21 ;  /* 0x000000ffff127224 */ /* 0x000fce00078e0015 */
.L_x_175:
[----:B------:R-:W-:Y:S05]  /*0d80*/  BSYNC.RECONVERGENT B6 ;  /* 0x0000000000067941 */ /* 0x000fea0003800200 */
.L_x_173:
[----:B------:R-:W-:Y:S01]  /*0d90*/  VIADD R19, R19, 0x4 ;  /* 0x0000000413137836 */ /* 0x000fe20000000000 */
[----:B------:R-:W-:Y:S01]  /*0da0*/  IADD3 R16, P3, PT, R16, UR5, RZ ;  /* 0x0000000510107c10 */ /* 0x000fe2000ff7e0ff */
[----:B------:R-:W-:Y:S01]  /*0db0*/  VIADD R13, R13, 0x4 ;  /* 0x000000040d0d7836 */ /* 0x000fe20000000000 */
[----:B------:R-:W-:Y:S02]  /*0dc0*/  PRMT R20, R23, 0x7610, R20 ;  /* 0x0000761017147816 */ /* 0x000fe40000000014 */
[----:B------:R-:W-:Y:S02]  /*0dd0*/  ISETP.GE.AND P2, PT, R19, R22, PT ;  /* 0x000000161300720c */ /* 0x000fe40003f46270 */
[----:B------:R-:W-:-:S11]  /*0de0*/  IADD3.X R17, PT, PT, R17, UR6, RZ, P3, !PT ;  /* 0x0000000611117c10 */ /* 0x000fd60009ffe4ff */
[----:B------:R-:W-:Y:S05]  /*0df0*/  @!P2 BRA `(.L_x_176) ;  /* 0xfffffffc000ca947 */ /* 0x000fea000383ffff */
[----:B------:R-:W-:Y:S05]  /*0e00*/  BSYNC.RECONVERGENT B1 ;  /* 0x0000000000017941 */ /* 0x000fea0003800200 */
.L_x_163:
[----:B------:R-:W-:Y:S01]  /*0e10*/  IMAD.MOV.U32 R21, RZ, RZ, R18 ;  /* 0x000000ffff157224 */ /* 0x000fe200078e0012 */
[----:B------:R-:W-:-:S07]  /*0e20*/  PRMT R20, R20, 0x5410, R23 ;  /* 0x0000541014147816 */ /* 0x000fce0000000017 */
.L_x_162:
[----:B------:R-:W-:Y:S05]  /*0e30*/  BSYNC.RECONVERGENT B2 ;  /* 0x0000000000027941 */ /* 0x000fea0003800200 */
.L_x_161:
[----:B------:R-:W-:Y:S01]  /*0e40*/  IMAD.IADD R22, R2, 0x1, -R19 ;  /* 0x0000000102167824 */ /* 0x000fe200078e0a13 */
[----:B------:R-:W-:Y:S04]  /*0e50*/  BSSY.RECONVERGENT B1, `(.L_x_177) ;  /* 0x0000026000017945 */ /* 0x000fe80003800200 */
[----:B------:R-:W-:-:S13]  /*0e60*/  ISETP.GT.AND P2, PT, R22, 0x1, PT ;  /* 0x000000011600780c */ /* 0x000fda0003f44270 */
[----:B------:R-:W-:Y:S05]  /*0e70*/  @!P2 BRA `(.L_x_178) ;  /* 0x00000000008ca947 */ /* 0x000fea0003800000 */
[----:B------:R-:W2:Y:S01]  /*0e80*/  LDG.E.U16 R23, desc[UR10][R16.64] ;  /* 0x0000000a10177981 */ /* 0x000ea2000c1e1500 */
[----:B------:R-:W-:Y:S01]  /*0e90*/  HADD2.F32 R22, -RZ, R20.H0_H0 ;  /* 0x20000014ff167230 */ /* 0x000fe20000004100 */
[----:B------:R-:W-:Y:S01]  /*0ea0*/  BSSY.RECONVERGENT B2, `(.L_x_179) ;  /* 0x000000a000027945 */ /* 0x000fe20003800200 */
[----:B------:R-:W-:Y:S01]  /*0eb0*/  PLOP3.LUT P0, PT, PT, PT, PT, 0x8, 0x80 ;  /* 0x000000000080781c */ /* 0x000fe20003f0e170 */
[----:B--2---:R-:W-:-:S05]  /*0ec0*/  HADD2.F32 R21, -RZ, R23.H0_H0 ;  /* 0x20000017ff157230 */ /* 0x004fca0000004100 */
[----:B------:R-:W-:-:S13]  /*0ed0*/  FSETP.GT.AND P2, PT, R21, R22, PT ;  /* 0x000000161500720b */ /* 0x000fda0003f44000 */
[----:B------:R-:W-:Y:S05]  /*0ee0*/  @P2 BRA `(.L_x_180) ;  /* 0x00000000000c2947 */ /* 0x000fea0003800000 */
[----:B------:R-:W-:Y:S01]  /*0ef0*/  FSETP.GTU.AND P2, PT, |R21|, +INF , PT ;  /* 0x7f8000001500780b */ /* 0x000fe20003f4c200 */
[----:B------:R-:W-:-:S12]  /*0f00*/  IMAD.MOV.U32 R22, RZ, RZ, R18 ;  /* 0x000000ffff167224 */ /* 0x000fd800078e0012 */
[----:B------:R-:W-:Y:S05]  /*0f10*/  @!P2 BRA `(.L_x_181) ;  /* 0x000000000008a947 */ /* 0x000fea0003800000 */
.L_x_180:
[----:B------:R-:W-:Y:S01]  /*0f20*/  PRMT R20, R23, 0x7610, R20 ;  /* 0x0000761017147816 */ /* 0x000fe20000000014 */
[----:B------:R-:W-:-:S07]  /*0f30*/  IMAD.MOV.U32 R22, RZ, RZ, R13 ;  /* 0x000000ffff167224 */ /* 0x000fce00078e000d */
.L_x_181:
[----:B------:R-:W-:Y:S05]  /*0f40*/  BSYNC.RECONVERGENT B2 ;  /* 0x0000000000027941 */ /* 0x000fea0003800200 */
.L_x_179:
[----:B------:R-:W-:-:S04]  /*0f50*/  IADD3 R16, P2, PT, R16, UR5, RZ ;  /* 0x0000000510107c10 */ /* 0x000fc8000ff5e0ff */
[----:B------:R-:W-:-:S05]  /*0f60*/  IADD3.X R17, PT, PT, R17, UR6, RZ, P2, !PT ;  /* 0x0000000611117c10 */ /* 0x000fca00097fe4ff */
[----:B------:R-:W2:Y:S01]  /*0f70*/  LDG.E.U16 R23, desc[UR10][R16.64] ;  /* 0x0000000a10177981 */ /* 0x000ea2000c1e1500 */
[----:B------:R-:W-:Y:S01]  /*0f80*/  HADD2.F32 R21, -RZ, R20.H0_H0 ;  /* 0x20000014ff157230 */ /* 0x000fe20000004100 */
[----:B------:R-:W-:Y:S01]  /*0f90*/  BSSY.RECONVERGENT B2, `(.L_x_182) ;  /* 0x000000a000027945 */ /* 0x000fe20003800200 */
[----:B------:R-:W-:Y:S01]  /*0fa0*/  IADD3 R13, PT, PT, R13, 0x1, RZ ;  /* 0x000000010d0d7810 */ /* 0x000fe20007ffe0ff */
[----:B------:R-:W-:Y:S02]  /*0fb0*/  VIADD R19, R19, 0x1 ;  /* 0x0000000113137836 */ /* 0x000fe40000000000 */
[----:B--2---:R-:W-:-:S05]  /*0fc0*/  HADD2.F32 R18, -RZ, R23.H0_H0 ;  /* 0x20000017ff127230 */ /* 0x004fca0000004100 */
[----:B------:R-:W-:-:S13]  /*0fd0*/  FSETP.GT.AND P2, PT, R18, R21, PT ;  /* 0x000000151200720b */ /* 0x000fda0003f44000 */
[----:B------:R-:W-:Y:S05]  /*0fe0*/  @P2 BRA `(.L_x_183) ;  /* 0x0000000000082947 */ /* 0x000fea0003800000 */
[----:B------:R-:W-:-:S13]  /*0ff0*/  FSETP.GTU.AND P2, PT, |R18|, +INF , PT ;  /* 0x7f8000001200780b */ /* 0x000fda0003f4c200 */
[----:B------:R-:W-:Y:S05]  /*1000*/  @!P2 BRA `(.L_x_184) ;  /* 0x000000000008a947 */ /* 0x000fea0003800000 */
.L_x_183:
[----:B------:R-:W-:Y:S01]  /*1010*/  PRMT R20, R23, 0x7610, R20 ;  /* 0x0000761017147816 */ /* 0x000fe20000000014 */
[----:B------:R-:W-:-:S07]  /*1020*/  IMAD.MOV.U32 R22, RZ, RZ, R13 ;  /* 0x000000ffff167224 */ /* 0x000fce00078e000d */
.L_x_184:
[----:B------:R-:W-:Y:S05]  /*1030*/  BSYNC.RECONVERGENT B2 ;  /* 0x0000000000027941 */ /* 0x000fea0003800200 */
.L_x_182:
[----:B------:R-:W-:Y:S01]  /*1040*/  IADD3 R16, P2, PT, R16, UR5, RZ ;  /* 0x0000000510107c10 */ /* 0x000fe2000ff5e0ff */
[----:B------:R-:W-:Y:S01]  /*1050*/  VIADD R13, R13, 0x1 ;  /* 0x000000010d0d7836 */ /* 0x000fe20000000000 */
[----:B------:R-:W-:Y:S01]  /*1060*/  PRMT R20, R20, 0x5410, R20 ;  /* 0x0000541014147816 */ /* 0x000fe20000000014 */
[----:B------:R-:W-:Y:S01]  /*1070*/  VIADD R19, R19, 0x1 ;  /* 0x0000000113137836 */ /* 0x000fe20000000000 */
[----:B------:R-:W-:Y:S01]  /*1080*/  IADD3.X R17, PT, PT, R17, UR6, RZ, P2, !PT ;  /* 0x0000000611117c10 */ /* 0x000fe200097fe4ff */
[--C-:B------:R-:W-:Y:S02]  /*1090*/  IMAD.MOV.U32 R18, RZ, RZ, R22.reuse ;  /* 0x000000ffff127224 */ /* 0x100fe400078e0016 */
[----:B------:R-:W-:-:S07]  /*10a0*/  IMAD.MOV.U32 R21, RZ, RZ, R22 ;  /* 0x000000ffff157224 */ /* 0x000fce00078e0016 */
.L_x_178:
[----:B------:R-:W-:Y:S05]  /*10b0*/  BSYNC.RECONVERGENT B1 ;  /* 0x0000000000017941 */ /* 0x000fea0003800200 */
.L_x_177:
[----:B------:R-:W-:-:S13]  /*10c0*/  ISETP.LT.OR P0, PT, R19, R2, P0 ;  /* 0x000000021300720c */ /* 0x000fda0000701670 */
[----:B------:R-:W-:Y:S05]  /*10d0*/  @!P0 BRA `(.L_x_160) ;  /* 0x0000000000348947 */ /* 0x000fea0003800000 */
        /* <DEDUP_REMOVED lines=8> */
.L_x_186:
[----:B------:R-:W-:Y:S01]  /*1160*/  PRMT R20, R16, 0x7610, R20 ;  /* 0x0000761010147816 */ /* 0x000fe20000000014 */
[----:B------:R-:W-:-:S07]  /*1170*/  IMAD.MOV.U32 R18, RZ, RZ, R13 ;  /* 0x000000ffff127224 */ /* 0x000fce00078e000d */
.L_x_187:
[----:B------:R-:W-:Y:S05]  /*1180*/  BSYNC.RECONVERGENT B1 ;  /* 0x0000000000017941 */ /* 0x000fea0003800200 */
.L_x_185:
[----:B------:R-:W-:Y:S01]  /*1190*/  IMAD.MOV.U32 R21, RZ, RZ, R18 ;  /* 0x000000ffff157224 */ /* 0x000fe200078e0012 */
[----:B------:R-:W-:-:S07]  /*11a0*/  PRMT R20, R20, 0x5410, R20 ;  /* 0x0000541014147816 */ /* 0x000fce0000000014 */
.L_x_160:
[----:B------:R-:W-:Y:S05]  /*11b0*/  BSYNC.RECONVERGENT B3 ;  /* 0x0000000000037941 */ /* 0x000fea0003800200 */
.L_x_159:
[----:B------:R-:W-:Y:S01]  /*11c0*/  PRMT R20, R20, 0x7632, R20 ;  /* 0x0000763214147816 */ /* 0x000fe20000000014 */
[----:B------:R-:W-:Y:S01]  /*11d0*/  IMAD.MOV.U32 R13, RZ, RZ, R21 ;  /* 0x000000ffff0d7224 */ /* 0x000fe200078e0015 */
[----:B------:R-:W-:Y:S06]  /*11e0*/  @!P1 BRA `(.L_x_188) ;  /* 0xfffffff400a49947 */ /* 0x000fec000383ffff */
[----:B------:R-:W-:Y:S05]  /*11f0*/  BSYNC.RECONVERGENT B4 ;  /* 0x0000000000047941 */ /* 0x000fea0003800200 */
.L_x_158:
[----:B------:R-:W-:Y:S02]  /*1200*/  MOV R2, R21 ;  /* 0x0000001500027202 */ /* 0x000fe40000000f00 */
[----:B------:R-:W-:-:S07]  /*1210*/  PRMT R0, R20, 0x7632, R0 ;  /* 0x0000763214007816 */ /* 0x000fce0000000000 */
.L_x_157:
[----:B------:R-:W-:Y:S05]  /*1220*/  BSYNC.RECONVERGENT B5 ;  /* 0x0000000000057941 */ /* 0x000fea0003800200 */
.L_x_156:
[----:B------:R-:W0:Y:S01]  /*1230*/  LDCU.64 UR8, c[0x0][0x388] ;  /* 0x00007100ff0877ac */ /* 0x000e220008000a00 */
[----:B------:R-:W-:Y:S01]  /*1240*/  SHF.R.S32.HI R3, RZ, 0x1f, R2 ;  /* 0x0000001fff037819 */ /* 0x000fe20000011402 */
[----:B------:R-:W1:Y:S01]  /*1250*/  LDCU.64 UR12, c[0x0][0x390] ;  /* 0x00007200ff0c77ac */ /* 0x000e620008000a00 */
[----:B------:R-:W2:Y:S01]  /*1260*/  LDCU UR4, c[0x0][0x360] ;  /* 0x00006c00ff0477ac */ /* 0x000ea20008000800 */
[----:B------:R-:W3:Y:S01]  /*1270*/  LDCU UR7, c[0x0][0x3a4] ;  /* 0x00007480ff0777ac */ /* 0x000ee20008000800 */
[C---:B0-----:R-:W-:Y:S02]  /*1280*/  LEA R14, P0, R5.reuse, UR8, 0x1 ;  /* 0x00000008050e7c11 */ /* 0x041fe4000f8008ff */
[C---:B-1----:R-:W-:Y:S02]  /*1290*/  LEA R16, P1, R5.reuse, UR12, 0x3 ;  /* 0x0000000c05107c11 */ /* 0x042fe4000f8218ff */
[C-C-:B------:R-:W-:Y:S02]  /*12a0*/  LEA.HI.X R15, R5.reuse, UR9, R4.reuse, 0x1, P0 ;  /* 0x00000009050f7c11 */ /* 0x140fe400080f0c04 */
[----:B------:R-:W-:Y:S01]  /*12b0*/  LEA.HI.X R17, R5, UR13, R4, 0x3, P1 ;  /* 0x0000000d05117c11 */ /* 0x000fe200088f1c04 */
[----:B--2---:R-:W-:-:S02]  /*12c0*/  VIADD R8, R8, UR4 ;  /* 0x0000000408087c36 */ /* 0x004fc40008000000 */
[----:B------:R0:W-:Y:S03]  /*12d0*/  STG.E.U16 desc[UR10][R14.64], R0 ;  /* 0x000000000e007986 */ /* 0x0001e6000c10150a */
[----:B---3--:R-:W-:Y:S01]  /*12e0*/  ISETP.GE.AND P0, PT, R8, UR7, PT ;  /* 0x0000000708007c0c */ /* 0x008fe2000bf06270 */
[----:B------:R0:W-:-:S12]  /*12f0*/  STG.E.64 desc[UR10][R16.64], R2 ;  /* 0x0000000210007986 */ /* 0x0001d8000c101b0a */
[----:B------:R-:W-:Y:S05]  /*1300*/  @!P0 BRA `(.L_x_189) ;  /* 0xfffffff000248947 */ /* 0x000fea000383ffff */
.L_x_151:
[----:B------:R-:W-:Y:S05]  /*1310*/  BSYNC.RECONVERGENT B0 ;  /* 0x0000000000007941 */ /* 0x000fea0003800200 */
.L_x_150:
[----:B------:R-:W1:Y:S01]  /*1320*/  LDCU UR4, c[0x0][0x374] ;  /* 0x00006e80ff0477ac */ /* 0x000e620008000800 */
[----:B------:R-:W2:Y:S01]  /*1330*/  LDCU UR7, c[0x0][0x3a0] ;  /* 0x00007400ff0777ac */ /* 0x000ea20008000800 */
[----:B-1----:R-:W-:-:S05]  /*1340*/  IMAD R11, R12, UR4, R11 ;  /* 0x000000040c0b7c24 */ /* 0x002fca000f8e020b */
[----:B--2---:R-:W-:-:S13]  /*1350*/  ISETP.GE.AND P0, PT, R11, UR7, PT ;  /* 0x000000070b007c0c */ /* 0x004fda000bf06270 */
[----:B------:R-:W-:Y:S05]  /*1360*/  @!P0 BRA `(.L_x_190) ;  /* 0xffffffec00608947 */ /* 0x000fea000383ffff */
[----:B------:R-:W-:Y:S05]  /*1370*/  EXIT ;  /* 0x000000000000794d */ /* 0x000fea0003800000 */
        .weak           $__internal_2_$__cuda_sm3x_div_rn_noftz_f32_slowpath
        .type           $__internal_2_$__cuda_sm3x_div_rn_noftz_f32_slowpath,@function
        .size           $__internal_2_$__cuda_sm3x_div_rn_noftz_f32_slowpath,(.L_x_205 - $__internal_2_$__cuda_sm3x_div_rn_noftz_f32_slowpath)
$__internal_2_$__cuda_sm3x_div_rn_noftz_f32_slowpath:
        /* <DEDUP_REMOVED lines=29> */
[----:B------:R-:W-:Y:S02]  /*1550*/  @P0 IMAD.MOV.U32 R4, RZ, RZ, RZ ;  /* 0x000000ffff040224 */ /* 0x000fe400078e00ff */
[----:B------:R-:W-:Y:S01]  /*1560*/  @!P0 FFMA R0, R0, 1.84467440737095516160e+19, RZ ;  /* 0x5f80000000008823 */ /* 0x000fe200000000ff */
[----:B------:R-:W-:Y:S02]  /*1570*/  @!P0 IMAD.MOV.U32 R4, RZ, RZ, -0x40 ;  /* 0xffffffc0ff048424 */ /* 0x000fe400078e00ff */
[----:B------:R-:W-:Y:S02]  /*1580*/  @!P1 FFMA R3, R3, 1.84467440737095516160e+19, RZ ;  /* 0x5f80000003039823 */ /* 0x000fe400000000ff */
[----:B------:R-:W-:-:S07]  /*1590*/  @!P1 VIADD R4, R4, 0x40 ;  /* 0x0000004004049836 */ /* 0x000fce0000000000 */
.L_x_192:
[----:B------:R-:W-:Y:S01]  /*15a0*/  LEA R14, R5, 0xc0800000, 0x17 ;  /* 0xc0800000050e7811 */ /* 0x000fe200078eb8ff */
[----:B------:R-:W-:Y:S04]  /*15b0*/  BSSY.RECONVERGENT B3, `(.L_x_197) ;  /* 0x0000036000037945 */ /* 0x000fe80003800200 */
[----:B------:R-:W-:Y:S02]  /*15c0*/  IMAD.IADD R14, R3, 0x1, -R14 ;  /* 0x00000001030e7824 */ /* 0x000fe400078e0a0e */
[----:B------:R-:W-:Y:S02]  /*15d0*/  VIADD R3, R17, 0xffffff81 ;  /* 0xffffff8111037836 */ /* 0x000fe40000000000 */
[----:B------:R-:W0:Y:S01]  /*15e0*/  MUFU.RCP R13, R14 ;  /* 0x0000000e000d7308 */ /* 0x000e220000001000 */
[----:B------:R-:W-:Y:S01]  /*15f0*/  FADD.FTZ R15, -R14, -RZ ;  /* 0x800000ff0e0f7221 */ /* 0x000fe20000010100 */
[C---:B------:R-:W-:Y:S01]  /*1600*/  IMAD R0, R3.reuse, -0x800000, R0 ;  /* 0xff80000003007824 */ /* 0x040fe200078e0200 */
[----:B------:R-:W-:-:S04]  /*1610*/  IADD3 R5, PT, PT, R3, 0x7f, -R5 ;  /* 0x0000007f03057810 */ /* 0x000fc80007ffe805 */
[----:B------:R-:W-:Y:S01]  /*1620*/  IADD3 R5, PT, PT, R5, R4, RZ ;  /* 0x0000000405057210 */ /* 0x000fe20007ffe0ff */
        /* <DEDUP_REMOVED lines=9> */
[----:B------:R-:W-:-:S04]  /*16c0*/  IMAD.IADD R15, R3, 0x1, R5 ;  /* 0x00000001030f7824 */ /* 0x000fc800078e0205 */
[----:B------:R-:W-:-:S05]  /*16d0*/  VIADD R3, R15, 0xffffffff ;  /* 0xffffffff0f037836 */ /* 0x000fca0000000000 */
        /* <DEDUP_REMOVED lines=31> */
.L_x_199:
[----:B------:R-:W-:-:S04]  /*18d0*/  LOP3.LUT R0, R0, 0x80000000, RZ, 0xc0, !PT ;  /* 0x8000000000007812 */ /* 0x000fc800078ec0ff */
[----:B------:R-:W-:Y:S01]  /*18e0*/  LOP3.LUT R0, R0, 0x7f800000, RZ, 0xfc, !PT ;  /* 0x7f80000000007812 */ /* 0x000fe200078efcff */
[----:B------:R-:W-:Y:S06]  /*18f0*/  BRA `(.L_x_200) ;  /* 0x0000000000047947 */ /* 0x000fec0003800000 */
.L_x_198:
[----:B------:R-:W-:-:S07]  /*1900*/  IMAD R0, R5, 0x800000, R0 ;  /* 0x0080000005007824 */ /* 0x000fce00078e0200 */
.L_x_200:
[----:B------:R-:W-:Y:S05]  /*1910*/  BSYNC.RECONVERGENT B3 ;  /* 0x0000000000037941 */ /* 0x000fea0003800200 */
.L_x_197:
[----:B------:R-:W-:Y:S05]  /*1920*/  BRA `(.L_x_201) ;  /* 0x0000000000207947 */ /* 0x000fea0003800000 */
.L_x_196:
[----:B------:R-:W-:-:S04]  /*1930*/  LOP3.LUT R0, R3, 0x80000000, R0, 0x48, !PT ;  /* 0x8000000003007812 */ /* 0x000fc800078e4800 */
[----:B------:R-:W-:Y:S01]  /*1940*/  LOP3.LUT R0, R0, 0x7f800000, RZ, 0xfc, !PT ;  /* 0x7f80000000007812 */ /* 0x000fe200078efcff */
[----:B------:R-:W-:Y:S06]  /*1950*/  BRA `(.L_x_201) ;  /* 0x0000000000147947 */ /* 0x000fec0003800000 */
.L_x_195:
[----:B------:R-:W-:Y:S01]  /*1960*/  LOP3.LUT R0, R3, 0x80000000, R0, 0x48, !PT ;  /* 0x8000000003007812 */ /* 0x000fe200078e4800 */
[----:B------:R-:W-:Y:S06]  /*1970*/  BRA `(.L_x_201) ;  /* 0x00000000000c7947 */ /* 0x000fec0003800000 */
.L_x_194:
[----:B------:R-:W0:Y:S01]  /*1980*/  MUFU.RSQ R0, -QNAN ;  /* 0xffc0000000007908 */ /* 0x000e220000001400 */
[----:B------:R-:W-:Y:S05]  /*1990*/  BRA `(.L_x_201) ;  /* 0x0000000000047947 */ /* 0x000fea0003800000 */
.L_x_193:
[----:B------:R-:W-:-:S07]  /*19a0*/  FADD.FTZ R0, R0, R3 ;  /* 0x0000000300007221 */ /* 0x000fce0000010000 */
.L_x_201:
[----:B------:R-:W-:Y:S05]  /*19b0*/  BSYNC.RECONVERGENT B2 ;  /* 0x0000000000027941 */ /* 0x000fea0003800200 */
.L_x_191:
[----:B------:R-:W-:-:S04]  /*19c0*/  IMAD.MOV.U32 R3, RZ, RZ, 0x0 ;  /* 0x00000000ff037424 */ /* 0x000fc800078e00ff */
[----:B0-----:R-:W-:Y:S05]  /*19d0*/  RET.REL.NODEC R2 `(_Z15adaptivemaxpoolIN3c104HalfEEvPT_S3_Pliiiilll) ;  /* 0xffffffe402887950 */ /* 0x001fea0003c3ffff */
.L_x_202:
        /* <DEDUP_REMOVED lines=10> */
.L_x_205:


//--------------------- .nv.global.init           --------------------------
	.section	.nv.global.init,"aw",@progbits
.nv.global.init:
	.type		__T23,@object
	.size		__T23,(__T24 - __T23)
__T23:
        /*0000*/ 	.byte	0x54, 0x20, 0x70, 0x6f, 0x77, 0x69, 0x28, 0x54, 0x2c, 0x20, 0x54, 0x29, 0x20, 0x5b, 0x77, 0x69
        /*0010*/ 	.byte	0x74, 0x68, 0x20, 0x54, 0x20, 0x3d, 0x20, 0x69, 0x6e, 0x74, 0x5d, 0x00
	.type		__T24,@object
	.size		__T24,(__T22 - __T24)
__T24:
        /*001c*/ 	.byte	0x54, 0x20, 0x70, 0x6f, 0x77, 0x69, 0x28, 0x54, 0x2c, 0x20, 0x54, 0x29, 0x20, 0x5b, 0x77, 0x69
        /*002c*/ 	.byte	0x74, 0x68, 0x20, 0x54, 0x20, 0x3d, 0x20, 0x6c, 0x6f, 0x6e, 0x67, 0x5d, 0x00
	.type		__T22,@object
	.size		__T22,(__T21 - __T22)
__T22:
        /*0039*/ 	.byte	0x54, 0x20, 0x70, 0x6f, 0x77, 0x69, 0x28, 0x54, 0x2c, 0x20, 0x54, 0x29, 0x20, 0x5b, 0x77, 0x69
        /*0049*/ 	.byte	0x74, 0x68, 0x20, 0x54, 0x20, 0x3d, 0x20, 0x73, 0x68, 0x6f, 0x72, 0x74, 0x5d, 0x00
	.type		__T21,@object
	.size		__T21,(__T20 - __T21)
__T21:
        /*0057*/ 	.byte	0x54, 0x20, 0x70, 0x6f, 0x77, 0x69, 0x28, 0x54, 0x2c, 0x20, 0x54, 0x29, 0x20, 0x5b, 0x77, 0x69
        /*0067*/ 	.byte	0x74, 0x68, 0x20, 0x54, 0x20, 0x3d, 0x20, 0x73, 0x69, 0x67, 0x6e, 0x65, 0x64, 0x20, 0x63, 0x68
        /*0077*/ 	.byte	0x61, 0x72, 0x5d, 0x00
	.type		__T20,@object
	.size		__T20,(.L_0 - __T20)
__T20:
        /*007b*/ 	.byte	0x54, 0x20, 0x70, 0x6f, 0x77, 0x69, 0x28, 0x54, 0x2c, 0x20, 0x54, 0x29, 0x20, 0x5b, 0x77, 0x69
        /*008b*/ 	.byte	0x74, 0x68, 0x20, 0x54, 0x20, 0x3d, 0x20, 0x75, 0x6e, 0x73, 0x69, 0x67, 0x6e, 0x65, 0x64, 0x20
        /*009b*/ 	.byte	0x63, 0x68, 0x61, 0x72, 0x5d, 0x00
.L_0:


//--------------------- .nv.shared.reserved.0     --------------------------
	.section	.nv.shared.reserved.0,"aw",@nobits
	.weak		__nv_reservedSMEM_offset_0_alias
	.size		__nv_reservedSMEM_offset_0_alias, 0, 64
	.other		__nv_reservedSMEM_offset_0_alias,@"STO_CUDA_RESERVED_SHARED STV_DEFAULT"
__nv_reservedSMEM_offset_0_alias:
	.zero		0
	.zero		64


//--------------------- .nv.constant0._Z20adaptivemaxgradinputIdEvPT_S1_Pliiii --------------------------
	.section	.nv.constant0._Z20adaptivemaxgradinputIdEvPT_S1_Pliiii,"a",@progbits
	.sectionflags	@""
	.align	4
.nv.constant0._Z20adaptivemaxgradinputIdEvPT_S1_Pliiii:
	.zero		936


//--------------------- .nv.constant0._Z26atomicadaptivemaxgradinputIdEvPT_S1_Pliiii --------------------------
	.section	.nv.constant0._Z26atomicadaptivemaxgradinputIdEvPT_S1_Pliiii,"a",@progbits
	.sectionflags	@""
	.align	4
.nv.constant0._Z26atomicadaptivemaxgradinputIdEvPT_S1_Pliiii:
	.zero		936


//--------------------- .nv.constant0._Z15adaptivemaxpoolIdEvPT_S1_Pliiiilll --------------------------
	.section	.nv.constant0._Z15adaptivemaxpoolIdEvPT_S1_Pliiiilll,"a",@progbits
	.sectionflags	@""
	.align	4
.nv.constant0._Z15adaptivemaxpoolIdEvPT_S1_Pliiiilll:
	.zero		960


//--------------------- .nv.constant0._Z20adaptivemaxgradinputIfEvPT_S1_Pliiii --------------------------
	.section	.nv.constant0._Z20adaptivemaxgradinputIfEvPT_S1_Pliiii,"a",@progbits
	.sectionflags	@""
	.align	4
.nv.constant0._Z20adaptivemaxgradinputIfEvPT_S1_Pliiii:
	.zero		936


//--------------------- .nv.constant0._Z26atomicadaptivemaxgradinputIfEvPT_S1_Pliiii --------------------------
	.section	.nv.constant0._Z26atomicadaptivemaxgradinputIfEvPT_S1_Pliiii,"a",@progbits
	.sectionflags	@""
	.align	4
.nv.constant0._Z26atomicadaptivemaxgradinputIfEvPT_S1_Pliiii:
	.zero		936


//--------------------- .nv.constant0._Z15adaptivemaxpoolIfEvPT_S1_Pliiiilll --------------------------
	.section	.nv.constant0._Z15adaptivemaxpoolIfEvPT_S1_Pliiiilll,"a",@progbits
	.sectionflags	@""
	.align	4
.nv.constant0._Z15adaptivemaxpoolIfEvPT_S1_Pliiiilll:
	.zero		960


//--------------------- .nv.constant0._Z20adaptivemaxgradinputIN3c104HalfEEvPT_S3_Pliiii --------------------------
	.section	.nv.constant0._Z20adaptivemaxgradinputIN3c104HalfEEvPT_S3_Pliiii,"a",@progbits
	.sectionflags	@""
	.align	4
.nv.constant0._Z20adaptivemaxgradinputIN3c104HalfEEvPT_S3_Pliiii:
	.zero		936


//--------------------- .nv.constant0._Z26atomicadaptivemaxgradinputIN3c104HalfEEvPT_S3_Pliiii --------------------------
	.section	.nv.constant0._Z26atomicadaptivemaxgradinputIN3c104HalfEEvPT_S3_Pliiii,"a",@progbits
	.sectionflags	@""
	.align	4
.nv.constant0._Z26atomicadaptivemaxgradinputIN3c104HalfEEvPT_S3_Pliiii:
	.zero		936


//--------------------- .nv.constant0._Z15adaptivemaxpoolIN3c104HalfEEvPT_S3_Pliiiilll --------------------------
	.section	.nv.constant0._Z15adaptivemaxpoolIN3c104HalfEEvPT_S3_Pliiiilll,"a",@progbits
	.sectionflags	@""
	.align	4
.nv.constant0._Z15adaptivemaxpoolIN3c104HalfEEvPT_S3_Pliiiilll:
	.zero		960


//--------------------- SYMBOLS --------------------------

	.type		.nv.reservedSmem.offset0,@object
	.size		.nv.reservedSmem.offset0,0x4
